def gluon_tcgen05(
    a_ptr,
    b_ptr,
    c_ptr,
    M,
    N,
    K,
    stride_am,
    stride_bk,
    stride_cm,
    BLOCK_M: gl.constexpr,
    BLOCK_N: gl.constexpr,
    BLOCK_K: gl.constexpr,
    DTYPE: gl.constexpr,
    A_LAYOUT: gl.constexpr,
    B_LAYOUT: gl.constexpr,
    C_LAYOUT: gl.constexpr,
    B_SHAPE: gl.constexpr,
    TMEM_LAYOUT: gl.constexpr,
    TMEM_REG: gl.constexpr,
    TRANS_B: gl.constexpr,
    NUM_BUFFERS: gl.constexpr,
):
    a_desc = tma.make_tensor_descriptor(
        a_ptr, [M, K], [stride_am, 1], [BLOCK_M, BLOCK_K], A_LAYOUT
    )
    b_desc = tma.make_tensor_descriptor(
        b_ptr,
        [N, K] if TRANS_B else [K, N],
        [stride_bk, 1],
        B_SHAPE,
        B_LAYOUT,
    )
    c_desc = tma.make_tensor_descriptor(
        c_ptr, [M, N], [stride_cm, 1], [BLOCK_M, BLOCK_N], C_LAYOUT
    )

    a_bufs = gl.allocate_shared_memory(
        DTYPE, [NUM_BUFFERS, BLOCK_M, BLOCK_K], A_LAYOUT
    )
    b_bufs = gl.allocate_shared_memory(DTYPE, [NUM_BUFFERS] + B_SHAPE, B_LAYOUT)

    pid_m = gl.program_id(0)
    pid_n = gl.program_id(1)
    off_m = pid_m * BLOCK_M
    off_n = pid_n * BLOCK_N

    tma_bars = gl.allocate_shared_memory(
        gl.int64, [NUM_BUFFERS, 1], mbarrier.MBarrierLayout()
    )
    mma_bars = gl.allocate_shared_memory(
        gl.int64, [NUM_BUFFERS, 1], mbarrier.MBarrierLayout()
    )
    for i in gl.static_range(NUM_BUFFERS):
        mbarrier.init(tma_bars.index(i), count=1)
        mbarrier.init(mma_bars.index(i), count=1)

    acc_tmem = allocate_tensor_memory(gl.float32, [BLOCK_M, BLOCK_N], TMEM_LAYOUT)
    idx = 0
    phase = 0
    use_acc = False
    for k in range(0, K, BLOCK_K):
        a = a_bufs.index(idx)
        b = b_bufs.index(idx)
        tma_bar = tma_bars.index(idx)
        mma_bar = mma_bars.index(idx)
        mbarrier.expect(
            tma_bar, a_desc.block_type.nbytes + b_desc.block_type.nbytes
        )
        tma.async_copy_global_to_shared(a_desc, [off_m, k], tma_bar, a)
        tma.async_copy_global_to_shared(
            b_desc, [off_n, k] if TRANS_B else [k, off_n], tma_bar, b
        )
        mbarrier.wait(tma_bar, phase=phase)

        if TRANS_B:
            b = b.permute((1, 0))
        tcgen05_mma(a, b, acc_tmem, use_acc=use_acc)
        tcgen05_commit(mma_bar)
        mbarrier.wait(mma_bar, phase=phase)
        use_acc = True

        idx += 1
        if idx == NUM_BUFFERS:
            idx = 0
            phase ^= 1

    for i in gl.static_range(NUM_BUFFERS):
        mbarrier.invalidate(tma_bars.index(i))
        mbarrier.invalidate(mma_bars.index(i))

    acc = acc_tmem.load(TMEM_REG)
    c_smem = gl.allocate_shared_memory(DTYPE, [BLOCK_M, BLOCK_N], C_LAYOUT)
    c_smem.store(acc.to(DTYPE))
    fence_async_shared()
    tma.async_copy_shared_to_global(c_desc, [off_m, off_n], c_smem)
    tma.store_wait(pendings=0)

# config = {"BLOCK_K": 64, "BLOCK_M": 128, "BLOCK_N": 64, "arch": "sm_100", "dtype": "fp8e4m3", "num_buffers": 4, "num_warps": 8, "trans_b": 0}
# arch = sm_100


// ===== COMPILED SASS (sm_100a) =====

	.target	sm_100a

	.elftype	@"ET_EXEC"


//--------------------- .note.nv.tkinfo           --------------------------
	.section	.note.nv.tkinfo,"",@"SHT_NOTE"
	.sectionflags	@"SHF_NOTE_NV_TKINFO"
	.tkinfo
        /*0018*/ 	.word	0x00000081
        /*0030*/ 	.string	""
        /*0030*/ 	.string	"ptxas-blackwell"
        /*0030*/ 	.string	"Cuda compilation tools, release 12.9, V12.9.86"
        /*0030*/ 	.string	"Build cuda_12.9.r12.9/compiler.36037853_0"
        /*0030*/ 	.string	"-v  -suppress-debug-info  -lineinfo  -arch sm_100a "



//--------------------- .note.nv.cuver            --------------------------
	.section	.note.nv.cuver,"",@"SHT_NOTE"
	.sectionflags	@"SHF_NOTE_NV_CUVER"
        /*0018*/ 	.short	0x0001
        /*001a*/ 	.short	0x0064
        /*001c*/ 	.short	0x0001
        /*001e*/ 	.short	0x0000
        /*0020*/ 	.short	0x0001
        /*0022*/ 	.short	0x0000


//--------------------- .nv.info                  --------------------------
	.section	.nv.info,"",@"SHT_CUDA_INFO"
	.align	4


	//----- nvinfo : EIATTR_REGCOUNT
	.align		4
        /*0000*/ 	.byte	0x04, 0x2f
        /*0002*/ 	.short	(.L_4 - .L_3)
	.align		4
.L_3:
        /*0004*/ 	.word	index@(gluon_tcgen05)
        /*0008*/ 	.word	0x00000027


	//----- nvinfo : EIATTR_FRAME_SIZE
	.align		4
.L_4:
        /*000c*/ 	.byte	0x04, 0x11
        /*000e*/ 	.short	(.L_6 - .L_5)
	.align		4
.L_5:
        /*0010*/ 	.word	index@($__internal_2_$__cuda_sm10x_tcgen05_guardrail_trap_unallocated_columns_being_dealloced)
        /*0014*/ 	.word	0x00000000


	//----- nvinfo : EIATTR_FRAME_SIZE
	.align		4
.L_6:
        /*0018*/ 	.byte	0x04, 0x11
        /*001a*/ 	.short	(.L_8 - .L_7)
	.align		4
.L_7:
        /*001c*/ 	.word	index@($__internal_1_$__cuda_sm10x_tcgen05_guardrail_trap_phase_invalid_during_alloc)
        /*0020*/ 	.word	0x00000000


	//----- nvinfo : EIATTR_FRAME_SIZE
	.align		4
.L_8:
        /*0024*/ 	.byte	0x04, 0x11
        /*0026*/ 	.short	(.L_10 - .L_9)
	.align		4
.L_9:
        /*0028*/ 	.word	index@($__internal_0_$__cuda_sm10x_tcgen05_guardrail_trap_col_being_dealloced_not_returned_by_alloc)
        /*002c*/ 	.word	0x00000000


	//----- nvinfo : EIATTR_FRAME_SIZE
	.align		4
.L_10:
        /*0030*/ 	.byte	0x04, 0x11
        /*0032*/ 	.short	(.L_12 - .L_11)
	.align		4
.L_11:
        /*0034*/ 	.word	index@(gluon_tcgen05)
        /*0038*/ 	.word	0x00000000


	//----- nvinfo : EIATTR_MIN_STACK_SIZE
	.align		4
.L_12:
        /*003c*/ 	.byte	0x04, 0x12
        /*003e*/ 	.short	(.L_14 - .L_13)
	.align		4
.L_13:
        /*0040*/ 	.word	index@(gluon_tcgen05)
        /*0044*/ 	.word	0x00000000
.L_14:


//--------------------- .nv.info.gluon_tcgen05    --------------------------
	.section	.nv.info.gluon_tcgen05,"",@"SHT_CUDA_INFO"
	.sectionflags	@""
	.align	4


	//----- nvinfo : EIATTR_CUDA_API_VERSION
	.align		4
        /*0000*/ 	.byte	0x04, 0x37
        /*0002*/ 	.short	(.L_16 - .L_15)
.L_15:
        /*0004*/ 	.word	0x00000081


	//----- nvinfo : EIATTR_KPARAM_INFO
	.align		4
.L_16:
        /*0008*/ 	.byte	0x04, 0x17
        /*000a*/ 	.short	(.L_18 - .L_17)
.L_17:
        /*000c*/ 	.word	0x00000000
        /*0010*/ 	.short	0x000a
        /*0012*/ 	.short	0x0048
        /*0014*/ 	.byte	0x00, 0xf4, 0x21, 0x00


	//----- nvinfo : EIATTR_KPARAM_INFO
	.align		4
.L_18:
        /*0018*/ 	.byte	0x04, 0x17
        /*001a*/ 	.short	(.L_20 - .L_19)
.L_19:
        /*001c*/ 	.word	0x00000000
        /*0020*/ 	.short	0x0009
        /*0022*/ 	.short	0x0040
        /*0024*/ 	.byte	0x00, 0xf4, 0x21, 0x00


	//----- nvinfo : EIATTR_KPARAM_INFO
	.align		4
.L_20:
        /*0028*/ 	.byte	0x04, 0x17
        /*002a*/ 	.short	(.L_22 - .L_21)
.L_21:
        /*002c*/ 	.word	0x00000000
        /*0030*/ 	.short	0x0008
        /*0032*/ 	.short	0x0038
        /*0034*/ 	.byte	0x00, 0xf0, 0x21, 0x00


	//----- nvinfo : EIATTR_KPARAM_INFO
	.align		4
.L_22:
        /*0038*/ 	.byte	0x04, 0x17
        /*003a*/ 	.short	(.L_24 - .L_23)
.L_23:
        /*003c*/ 	.word	0x00000000
        /*0040*/ 	.short	0x0007
        /*0042*/ 	.short	0x0030
        /*0044*/ 	.byte	0x00, 0xf0, 0x21, 0x00


	//----- nvinfo : EIATTR_KPARAM_INFO
	.align		4
.L_24:
        /*0048*/ 	.byte	0x04, 0x17
        /*004a*/ 	.short	(.L_26 - .L_25)
.L_25:
        /*004c*/ 	.word	0x00000000
        /*0050*/ 	.short	0x0006
        /*0052*/ 	.short	0x0028
        /*0054*/ 	.byte	0x00, 0xf0, 0x21, 0x00


	//----- nvinfo : EIATTR_KPARAM_INFO
	.align		4
.L_26:
        /*0058*/ 	.byte	0x04, 0x17
        /*005a*/ 	.short	(.L_28 - .L_27)
.L_27:
        /*005c*/ 	.word	0x00000000
        /*0060*/ 	.short	0x0005
        /*0062*/ 	.short	0x0020
        /*0064*/ 	.byte	0x00, 0xf0, 0x11, 0x00


	//----- nvinfo : EIATTR_KPARAM_INFO
	.align		4
.L_28:
        /*0068*/ 	.byte	0x04, 0x17
        /*006a*/ 	.short	(.L_30 - .L_29)
.L_29:
        /*006c*/ 	.word	0x00000000
        /*0070*/ 	.short	0x0004
        /*0072*/ 	.short	0x001c
        /*0074*/ 	.byte	0x00, 0xf0, 0x11, 0x00


	//----- nvinfo : EIATTR_KPARAM_INFO
	.align		4
.L_30:
        /*0078*/ 	.byte	0x04, 0x17
        /*007a*/ 	.short	(.L_32 - .L_31)
.L_31:
        /*007c*/ 	.word	0x00000000
        /*0080*/ 	.short	0x0003
        /*0082*/ 	.short	0x0018
        /*0084*/ 	.byte	0x00, 0xf0, 0x11, 0x00


	//----- nvinfo : EIATTR_KPARAM_INFO
	.align		4
.L_32:
        /*0088*/ 	.byte	0x04, 0x17
        /*008a*/ 	.short	(.L_34 - .L_33)
.L_33:
        /*008c*/ 	.word	0x00000000
        /*0090*/ 	.short	0x0002
        /*0092*/ 	.short	0x0010
        /*0094*/ 	.byte	0x00, 0xf4, 0x21, 0x00


	//----- nvinfo : EIATTR_KPARAM_INFO
	.align		4
.L_34:
        /*0098*/ 	.byte	0x04, 0x17
        /*009a*/ 	.short	(.L_36 - .L_35)
.L_35:
        /*009c*/ 	.word	0x00000000
        /*00a0*/ 	.short	0x0001
        /*00a2*/ 	.short	0x0008
        /*00a4*/ 	.byte	0x00, 0xf4, 0x21, 0x00


	//----- nvinfo : EIATTR_KPARAM_INFO
	.align		4
.L_36:
        /*00a8*/ 	.byte	0x04, 0x17
        /*00aa*/ 	.short	(.L_38 - .L_37)
.L_37:
        /*00ac*/ 	.word	0x00000000
        /*00b0*/ 	.short	0x0000
        /*00b2*/ 	.short	0x0000
        /*00b4*/ 	.byte	0x00, 0xf4, 0x21, 0x00


	//----- nvinfo : EIATTR_AT_ENTRY_FRAGMENTS
	.align		4
.L_38:
        /*00b8*/ 	.byte	0x04, 0x4f
        /*00ba*/ 	.short	(.L_40 - .L_39)


	//   ....[0]....
.L_39:
        /*00bc*/ 	.word	0x00000004


	//----- nvinfo : EIATTR_RESERVED_SMEM_USED
	.align		4
.L_40:
        /*00c0*/ 	.byte	0x01, 0x41
	.zero		2


	//----- nvinfo : EIATTR_SPARSE_MMA_MASK
	.align		4
        /*00c4*/ 	.byte	0x03, 0x50
        /*00c6*/ 	.short	0x0000


	//----- nvinfo : EIATTR_TCGEN05_1CTA_USED
	.align		4
        /*00c8*/ 	.byte	0x01, 0x51
	.zero		2


	//----- nvinfo : EIATTR_MAXREG_COUNT
	.align		4
        /*00cc*/ 	.byte	0x03, 0x1b
        /*00ce*/ 	.short	0x00ff


	//----- nvinfo : EIATTR_NUM_BARRIERS
	.align		4
        /*00d0*/ 	.byte	0x02, 0x4c
        /*00d2*/ 	.byte	0x01
	.zero		1


	//----- nvinfo : EIATTR_INT_WARP_WIDE_INSTR_OFFSETS
	.align		4
        /*00d4*/ 	.byte	0x04, 0x31
        /*00d6*/ 	.short	(.L_42 - .L_41)


	//   ....[0]....
.L_41:
        /*00d8*/ 	.word	0x00001620


	//   ....[1]....
        /*00dc*/ 	.word	0x00001640


	//   ....[2]....
        /*00e0*/ 	.word	0x000016c0


	//   ....[3]....
        /*00e4*/ 	.word	0x00001a90


	//   ....[4]....
        /*00e8*/ 	.word	0x00001aa0


	//   ....[5]....
        /*00ec*/ 	.word	0x00001ab0


	//   ....[6]....
        /*00f0*/ 	.word	0x00001ac0


	//   ....[7]....
        /*00f4*/ 	.word	0x00001d60


	//   ....[8]....
        /*00f8*/ 	.word	0x00001d70


	//   ....[9]....
        /*00fc*/ 	.word	0x00001ef0


	//   ....[10]....
        /*0100*/ 	.word	0x00001f40


	//   ....[11]....
        /*0104*/ 	.word	0x00001f50


	//   ....[12]....
        /*0108*/ 	.word	0x00001f80


	//   ....[13]....
        /*010c*/ 	.word	0x00002190


	//   ....[14]....
        /*0110*/ 	.word	0x000021a0


	//   ....[15]....
        /*0114*/ 	.word	0x00002520


	//   ....[16]....
        /*0118*/ 	.word	0x00002530


	//   ....[17]....
        /*011c*/ 	.word	0x00002870


	//   ....[18]....
        /*0120*/ 	.word	0x000028c0


	//----- nvinfo : EIATTR_COOP_GROUP_MASK_REGIDS
	.align		4
.L_42:
        /*0124*/ 	.byte	0x04, 0x29
        /*0126*/ 	.short	(.L_44 - .L_43)


	//   ....[0]....
.L_43:
        /*0128*/ 	.word	0xffffffff


	//   ....[1]....
        /*012c*/ 	.word	0xffffffff


	//   ....[2]....
        /*0130*/ 	.word	0xffffffff


	//   ....[3]....
        /*0134*/ 	.word	0xffffffff


	//   ....[4]....
        /*0138*/ 	.word	0xffffffff


	//   ....[5]....
        /*013c*/ 	.word	0xffffffff


	//   ....[6]....
        /*0140*/ 	.word	0xffffffff


	//   ....[7]....
        /*0144*/ 	.word	0xffffffff


	//   ....[8]....
        /*0148*/ 	.word	0xffffffff


	//   ....[9]....
        /*014c*/ 	.word	0xffffffff


	//----- nvinfo : EIATTR_COOP_GROUP_INSTR_OFFSETS
	.align		4
.L_44:
        /*0150*/ 	.byte	0x04, 0x28
        /*0152*/ 	.short	(.L_46 - .L_45)


	//   ....[0]....
.L_45:
        /*0154*/ 	.word	0x00000050


	//   ....[1]....
        /*0158*/ 	.word	0x00000310


	//   ....[2]....
        /*015c*/ 	.word	0x000004f0


	//   ....[3]....
        /*0160*/ 	.word	0x000009a0


	//   ....[4]....
        /*0164*/ 	.word	0x00000ae0


	//   ....[5]....
        /*0168*/ 	.word	0x00000f50


	//   ....[6]....
        /*016c*/ 	.word	0x00001090


	//   ....[7]....
        /*0170*/ 	.word	0x000014e0


	//   ....[8]....
        /*0174*/ 	.word	0x00002700


	//   ....[9]....
        /*0178*/ 	.word	0x00002970


	//----- nvinfo : EIATTR_VRC_CTA_INIT_COUNT
	.align		4
.L_46:
        /*017c*/ 	.byte	0x02, 0x4a
        /*017e*/ 	.byte	0x80
	.zero		1


	//----- nvinfo : EIATTR_MBARRIER_INSTR_OFFSETS
	.align		4
        /*0180*/ 	.byte	0x04, 0x39
        /*0182*/ 	.short	(.L_48 - .L_47)


	//   ....[0]....
.L_47:
        /*0184*/ 	.word	0x000016e0
        /*0188*/ 	.word	0x000000ff
        /*018c*/ 	.word	0x0000c000
        /*0190*/ 	.short	0x0100
        /*0192*/ 	.byte	0x08
	.zero		1


	//   ....[1]....
        /*0194*/ 	.word	0x000016f0
        /*0198*/ 	.word	0x000000ff
        /*019c*/ 	.word	0x0000c020
        /*01a0*/ 	.short	0x0100
        /*01a2*/ 	.byte	0x08
	.zero		1


	//   ....[2]....
        /*01a4*/ 	.word	0x000017a0
        /*01a8*/ 	.word	0x000000ff
        /*01ac*/ 	.word	0x0000c008
        /*01b0*/ 	.short	0x0100
        /*01b2*/ 	.byte	0x08
	.zero		1


	//   ....[3]....
        /*01b4*/ 	.word	0x000017b0
        /*01b8*/ 	.word	0x000000ff
        /*01bc*/ 	.word	0x0000c028
        /*01c0*/ 	.short	0x0100
        /*01c2*/ 	.byte	0x08
	.zero		1


	//   ....[4]....
        /*01c4*/ 	.word	0x00001890
        /*01c8*/ 	.word	0x000000ff
        /*01cc*/ 	.word	0x0000c010
        /*01d0*/ 	.short	0x0100
        /*01d2*/ 	.byte	0x08
	.zero		1


	//   ....[5]....
        /*01d4*/ 	.word	0x000018a0
        /*01d8*/ 	.word	0x000000ff
        /*01dc*/ 	.word	0x0000c030
        /*01e0*/ 	.short	0x0100
        /*01e2*/ 	.byte	0x08
	.zero		1


	//   ....[6]....
        /*01e4*/ 	.word	0x000019b0
        /*01e8*/ 	.word	0x000000ff
        /*01ec*/ 	.word	0x0000c018
        /*01f0*/ 	.short	0x0100
        /*01f2*/ 	.byte	0x08
	.zero		1


	//   ....[7]....
        /*01f4*/ 	.word	0x000019c0
        /*01f8*/ 	.word	0x000000ff
        /*01fc*/ 	.word	0x0000c038
        /*0200*/ 	.short	0x0100
        /*0202*/ 	.byte	0x08
	.zero		1


	//   ....[8]....
        /*0204*/ 	.word	0x00001ba0
        /*0208*/ 	.word	0x000000ff
        /*020c*/ 	.word	0x0000c000
        /*0210*/ 	.short	0x010a
        /*0212*/ 	.byte	0x08
	.zero		1


	//   ....[9]....
        /*0214*/ 	.word	0x00001dc0
        /*0218*/ 	.word	0x000000ff
        /*021c*/ 	.word	0x0000c020
        /*0220*/ 	.short	0x010a
        /*0222*/ 	.byte	0x08
	.zero		1


	//   ....[10]....
        /*0224*/ 	.word	0x00001ff0
        /*0228*/ 	.word	0x000000ff
        /*022c*/ 	.word	0x0000c000
        /*0230*/ 	.short	0x010a
        /*0232*/ 	.byte	0x1c
	.zero		1


	//   ....[11]....
        /*0234*/ 	.word	0x000021e0
        /*0238*/ 	.word	0x000000ff
        /*023c*/ 	.word	0x0000c020
        /*0240*/ 	.short	0x010a
        /*0242*/ 	.byte	0x1c
	.zero		1


	//   ....[12]....
        /*0244*/ 	.word	0x000022b0
        /*0248*/ 	.word	0x000000ff
        /*024c*/ 	.word	0x0000c000
        /*0250*/ 	.short	0x0108
        /*0252*/ 	.byte	0x08
	.zero		1


	//   ....[13]....
        /*0254*/ 	.word	0x000022c0
        /*0258*/ 	.word	0x000000ff
        /*025c*/ 	.word	0x0000c020
        /*0260*/ 	.short	0x0108
        /*0262*/ 	.byte	0x08
	.zero		1


	//   ....[14]....
        /*0264*/ 	.word	0x00002310
        /*0268*/ 	.word	0x000000ff
        /*026c*/ 	.word	0x0000c008
        /*0270*/ 	.short	0x0108
        /*0272*/ 	.byte	0x08
	.zero		1


	//   ....[15]....
        /*0274*/ 	.word	0x00002320
        /*0278*/ 	.word	0x000000ff
        /*027c*/ 	.word	0x0000c028
        /*0280*/ 	.short	0x0108
        /*0282*/ 	.byte	0x08
	.zero		1


	//   ....[16]....
        /*0284*/ 	.word	0x00002370
        /*0288*/ 	.word	0x000000ff
        /*028c*/ 	.word	0x0000c010
        /*0290*/ 	.short	0x0108
        /*0292*/ 	.byte	0x08
	.zero		1


	//   ....[17]....
        /*0294*/ 	.word	0x00002380
        /*0298*/ 	.word	0x000000ff
        /*029c*/ 	.word	0x0000c030
        /*02a0*/ 	.short	0x0108
        /*02a2*/ 	.byte	0x08
	.zero		1


	//   ....[18]....
        /*02a4*/ 	.word	0x000023d0
        /*02a8*/ 	.word	0x000000ff
        /*02ac*/ 	.word	0x0000c018
        /*02b0*/ 	.short	0x0108
        /*02b2*/ 	.byte	0x08
	.zero		1


	//   ....[19]....
        /*02b4*/ 	.word	0x000023e0
        /*02b8*/ 	.word	0x000000ff
        /*02bc*/ 	.word	0x0000c038
        /*02c0*/ 	.short	0x0108
        /*02c2*/ 	.byte	0x08
	.zero		1


	//   ....[20]....
        /*02c4*/ 	.word	0x00002990
        /*02c8*/ 	.word	0x000000ff
        /*02cc*/ 	.word	0x0000c000
        /*02d0*/ 	.short	0x010a
        /*02d2*/ 	.byte	0x08
	.zero		1


	//   ....[21]....
        /*02d4*/ 	.word	0x000029c0
        /*02d8*/ 	.word	0x000000ff
        /*02dc*/ 	.word	0x0000c020
        /*02e0*/ 	.short	0x010a
        /*02e2*/ 	.byte	0x08
	.zero		1


	//   ....[22]....
        /*02e4*/ 	.word	0x000029f0
        /*02e8*/ 	.word	0x000000ff
        /*02ec*/ 	.word	0x0000c000
        /*02f0*/ 	.short	0x010a
        /*02f2*/ 	.byte	0x1c
	.zero		1


	//   ....[23]....
        /*02f4*/ 	.word	0x00002a20
        /*02f8*/ 	.word	0x000000ff
        /*02fc*/ 	.word	0x0000c020
        /*0300*/ 	.short	0x010a
        /*0302*/ 	.byte	0x1c
	.zero		1


	//----- nvinfo : EIATTR_NUM_MBARRIERS
	.align		4
.L_48:
        /*0304*/ 	.byte	0x03, 0x38
        /*0306*/ 	.short	0x0008


	//----- nvinfo : EIATTR_EXIT_INSTR_OFFSETS
	.align		4
        /*0308*/ 	.byte	0x04, 0x1c
        /*030a*/ 	.short	(.L_50 - .L_49)


	//   ....[0]....
.L_49:
        /*030c*/ 	.word	0x00002980


	//----- nvinfo : EIATTR_REQNTID
	.align		4
.L_50:
        /*0310*/ 	.byte	0x04, 0x10
        /*0312*/ 	.short	(.L_52 - .L_51)
.L_51:
        /*0314*/ 	.word	0x00000100
        /*0318*/ 	.word	0x00000001
        /*031c*/ 	.word	0x00000001


	//----- nvinfo : EIATTR_CRS_STACK_SIZE
	.align		4
.L_52:
        /*0320*/ 	.byte	0x04, 0x1e
        /*0322*/ 	.short	(.L_54 - .L_53)
.L_53:
        /*0324*/ 	.word	0x00000000


	//----- nvinfo : EIATTR_CBANK_PARAM_SIZE
	.align		4
.L_54:
        /*0328*/ 	.byte	0x03, 0x19
        /*032a*/ 	.short	0x0050


	//----- nvinfo : EIATTR_PARAM_CBANK
	.align		4
        /*032c*/ 	.byte	0x04, 0x0a
        /*032e*/ 	.short	(.L_56 - .L_55)
	.align		4
.L_55:
        /*0330*/ 	.word	index@(.nv.constant0.gluon_tcgen05)
        /*0334*/ 	.short	0x0380
        /*0336*/ 	.short	0x0050


	//----- nvinfo : EIATTR_SW_WAR
	.align		4
.L_56:
        /*0338*/ 	.byte	0x04, 0x36
        /*033a*/ 	.short	(.L_58 - .L_57)
.L_57:
        /*033c*/ 	.word	0x00000008
.L_58:


//--------------------- .nv.compat                --------------------------
	.section	.nv.compat,"",@"SHT_CUDA_COMPAT_INFO"
	.align	4
        /*0000*/ 	.byte	0x02, 0x02, 0x02, 0x00, 0x02, 0x05, 0x05, 0x00, 0x02, 0x03, 0x03, 0x00, 0x02, 0x06, 0x01, 0x00


//--------------------- .nv.callgraph             --------------------------
	.section	.nv.callgraph,"",@"SHT_CUDA_CALLGRAPH"
	.align	4
	.sectionentsize	8
	.align		4
        /*0000*/ 	.word	0x00000000
	.align		4
        /*0004*/ 	.word	0xffffffff
	.align		4
        /*0008*/ 	.word	0x00000000
	.align		4
        /*000c*/ 	.word	0xfffffffe
	.align		4
        /*0010*/ 	.word	0x00000000
	.align		4
        /*0014*/ 	.word	0xfffffffd
	.align		4
        /*0018*/ 	.word	0x00000000
	.align		4
        /*001c*/ 	.word	0xfffffffc


//--------------------- .text.gluon_tcgen05       --------------------------
	.section	.text.gluon_tcgen05,"ax",@progbits
	.align	128
        .global         gluon_tcgen05
        .type           gluon_tcgen05,@function
        .size           gluon_tcgen05,(.L_x_85 - gluon_tcgen05)
        .other          gluon_tcgen05,@"STO_CUDA_ENTRY STV_DEFAULT"
gluon_tcgen05:
.text.gluon_tcgen05:
[----:B------:R-:W1:Y:S01]  /*0000*/  LDC R1, c[0x0][0x37c] ;  /* 0x0000df00ff017b82 */ /* 0x000e620000000800 */
[----:B------:R-:W2:Y:S02]  /*0010*/  S2R R0, SR_TID.X ;  /* 0x0000000000007919 */ /* 0x000ea40000002100 */
[----:B--2---:R-:W-:-:S13]  /*0020*/  ISETP.GE.U32.AND P2, PT, R0, 0x20, PT ;  /* 0x000000200000780c */ /* 0x004fda0003f46070 */
[----:B------:R-:W-:Y:S05]  /*0030*/  @P2 BRA `(.L_x_0) ;  /* 0x0000000000b82947 */ /* 0x000fea0003800000 */
[----:B------:R-:W2:Y:S01]  /*0040*/  S2UR UR6, SR_CgaCtaId ;  /* 0x00000000000679c3 */ /* 0x000ea20000008800 */
[----:B------:R-:W-:Y:S01]  /*0050*/  NOP ;  /* 0x0000000000007918 */ /* 0x000fe20000000000 */
[----:B------:R-:W-:Y:S02]  /*0060*/  UMOV UR4, 0x40 ;  /* 0x0000004000047882 */ /* 0x000fe40000000000 */
[----:B--2---:R-:W-:-:S09]  /*0070*/  ULEA UR4, UR6, UR4, 0x18 ;  /* 0x0000000406047291 */ /* 0x004fd2000f8ec0ff */
[----:B------:R-:W2:Y:S01]  /*0080*/  LDS.U8 R2, [UR4] ;  /* 0x00000004ff027984 */ /* 0x000ea20008000000 */
[----:B------:R-:W-:Y:S02]  /*0090*/  UMOV UR4, 0x400 ;  /* 0x0000040000047882 */ /* 0x000fe40000000000 */
[----:B------:R-:W-:Y:S01]  /*00a0*/  ULEA UR4, UR6, UR4, 0x18 ;  /* 0x0000000406047291 */ /* 0x000fe2000f8ec0ff */
[----:B--2---:R-:W-:-:S13]  /*00b0*/  ISETP.NE.AND P0, PT, R2, RZ, PT ;  /* 0x000000ff0200720c */ /* 0x004fda0003f05270 */
[----:B------:R-:W-:Y:S05]  /*00c0*/  @P0 BRA `(.L_x_1) ;  /* 0x00000000007c0947 */ /* 0x000fea0003800000 */
[----:B------:R-:W-:-:S13]  /*00d0*/  ELECT P0, URZ, PT ;  /* 0x0000000000ff782f */ /* 0x000fda0003800000 */
[----:B------:R-:W-:Y:S05]  /*00e0*/  @!P0 BRA `(.L_x_2) ;  /* 0x0000000000848947 */ /* 0x000fea0003800000 */
[----:B------:R-:W-:Y:S01]  /*00f0*/  UMOV UR5, 0x2 ;  /* 0x0000000200057882 */ /* 0x000fe20000000000 */
[----:B------:R-:W-:Y:S02]  /*0100*/  IMAD.MOV.U32 R5, RZ, RZ, 0x1 ;  /* 0x00000001ff057424 */ /* 0x000fe400078e00ff */
[----:B------:R-:W-:Y:S02]  /*0110*/  IMAD.MOV.U32 R3, RZ, RZ, 0x3 ;  /* 0x00000003ff037424 */ /* 0x000fe400078e00ff */
[----:B------:R-:W-:Y:S04]  /*0120*/  DEPBAR.LE SB2, 0x36 ;  /* 0x0000ad800000791a */ /* 0x000fe80000000000 */
[----:B------:R-:W2:Y:S02]  /*0130*/  UTCATOMSWS.FIND_AND_SET.ALIGN UP0, UR5, UR5 ;  /* 0x00000005000575e3 */ /* 0x000ea40008000800 */
[----:B--2---:R-:W-:-:S04]  /*0140*/  PLOP3.LUT P0, PT, PT, PT, UP0, 0x80, 0x8 ;  /* 0x000000000008781c */ /* 0x004fc80003f0f008 */
[----:B------:R-:W-:-:S04]  /*0150*/  SEL R2, RZ, 0xffffffff, !P0 ;  /* 0xffffffffff027807 */ /* 0x000fc80004000000 */
[----:B------:R-:W-:Y:S01]  /*0160*/  ISETP.NE.AND P0, PT, R2, RZ, PT ;  /* 0x000000ff0200720c */ /* 0x000fe20003f05270 */
[----:B------:R-:W-:-:S12]  /*0170*/  IMAD.U32 R2, RZ, RZ, UR5 ;  /* 0x00000005ff027e24 */ /* 0x000fd8000f8e00ff */
[----:B------:R-:W-:Y:S05]  /*0180*/  @P0 BRA `(.L_x_3) ;  /* 0x0000000000240947 */ /* 0x000fea0003800000 */
.L_x_4:
[----:B------:R-:W-:Y:S05]  /*0190*/  NANOSLEEP 0x64 ;  /* 0x000000640000795d */ /* 0x000fea0003800000 */
[----:B------:R-:W-:-:S05]  /*01a0*/  UMOV UR5, 0x2 ;  /* 0x0000000200057882 */ /* 0x000fca0000000000 */
[----:B------:R-:W-:Y:S04]  /*01b0*/  DEPBAR.LE SB2, 0x36 ;  /* 0x0000ad800000791a */ /* 0x000fe80000000000 */
[----:B------:R-:W2:Y:S02]  /*01c0*/  UTCATOMSWS.FIND_AND_SET.ALIGN UP0, UR5, UR5 ;  /* 0x00000005000575e3 */ /* 0x000ea40008000800 */
[----:B--2---:R-:W-:-:S04]  /*01d0*/  PLOP3.LUT P0, PT, PT, PT, UP0, 0x80, 0x8 ;  /* 0x000000000008781c */ /* 0x004fc80003f0f008 */
[----:B------:R-:W-:-:S04]  /*01e0*/  SEL R2, RZ, 0xffffffff, !P0 ;  /* 0xffffffffff027807 */ /* 0x000fc80004000000 */
[----:B------:R-:W-:Y:S01]  /*01f0*/  ISETP.NE.AND P0, PT, R2, RZ, PT ;  /* 0x000000ff0200720c */ /* 0x000fe20003f05270 */
[----:B------:R-:W-:-:S12]  /*0200*/  IMAD.U32 R2, RZ, RZ, UR5 ;  /* 0x00000005ff027e24 */ /* 0x000fd8000f8e00ff */
[----:B------:R-:W-:Y:S05]  /*0210*/  @!P0 BRA `(.L_x_4) ;  /* 0xfffffffc00dc8947 */ /* 0x000fea000383ffff */
.L_x_3:
[C---:B------:R-:W-:Y:S01]  /*0220*/  VIADD R4, R2.reuse, 0x10 ;  /* 0x0000001002047836 */ /* 0x040fe20000000000 */
[----:B------:R-:W-:Y:S01]  /*0230*/  UMOV UR5, 0x50 ;  /* 0x0000005000057882 */ /* 0x000fe20000000000 */
[----:B------:R-:W-:Y:S01]  /*0240*/  SHF.L.U32 R3, R3, R2, RZ ;  /* 0x0000000203037219 */ /* 0x000fe200000006ff */
[----:B------:R-:W-:Y:S01]  /*0250*/  ULEA UR5, UR6, UR5, 0x18 ;  /* 0x0000000506057291 */ /* 0x000fe2000f8ec0ff */
[----:B------:R-:W-:Y:S01]  /*0260*/  IMAD.SHL.U32 R2, R2, 0x20, RZ ;  /* 0x0000002002027824 */ /* 0x000fe200078e00ff */
[----:B------:R-:W-:-:S04]  /*0270*/  SHF.L.U32 R4, R5, R4, RZ ;  /* 0x0000000405047219 */ /* 0x000fc800000006ff */
[----:B------:R-:W-:-:S05]  /*0280*/  LOP3.LUT R3, R4, R3, RZ, 0xfc, !PT ;  /* 0x0000000304037212 */ /* 0x000fca00078efcff */
[----:B------:R2:W-:Y:S04]  /*0290*/  ATOMS.OR RZ, [UR5], R3 ;  /* 0x00000003ffff798c */ /* 0x0005e8000b000005 */
[----:B------:R2:W-:Y:S01]  /*02a0*/  STS [UR4], R2 ;  /* 0x00000002ff007988 */ /* 0x0005e20008000804 */
[----:B------:R-:W-:Y:S05]  /*02b0*/  BRA `(.L_x_2) ;  /* 0x0000000000107947 */ /* 0x000fea0003800000 */
.L_x_1:
[----:B------:R-:W-:Y:S01]  /*02c0*/  IMAD.MOV.U32 R3, RZ, RZ, -0x1 ;  /* 0xffffffffff037424 */ /* 0x000fe200078e00ff */
[----:B------:R-:W-:-:S04]  /*02d0*/  MOV R2, 0x300 ;  /* 0x0000030000027802 */ /* 0x000fc80000000f00 */
[----:B------:R2:W-:Y:S03]  /*02e0*/  STS [UR4], R3 ;  /* 0x00000003ff007988 */ /* 0x0005e60008000804 */
[----:B-12---:R-:W-:Y:S05]  /*02f0*/  CALL.REL.NOINC `($__internal_1_$__cuda_sm10x_tcgen05_guardrail_trap_phase_invalid_during_alloc) ;  /* 0x0000002400e07944 */ /* 0x006fea0003c00000 */
.L_x_2:
[----:B------:R-:W-:Y:S05]  /*0300*/  WARPSYNC.ALL ;  /* 0x0000000000007948 */ /* 0x000fea0003800000 */
[----:B------:R-:W-:Y:S01]  /*0310*/  NOP ;  /* 0x0000000000007918 */ /* 0x000fe20000000000 */
.L_x_0:
[----:B------:R-:W3:Y:S08]  /*0320*/  S2UR UR4, SR_CgaCtaId ;  /* 0x00000000000479c3 */ /* 0x000ef00000008800 */
[----:B------:R-:W-:Y:S01]  /*0330*/  BAR.SYNC.DEFER_BLOCKING 0x0 ;  /* 0x0000000000007b1d */ /* 0x000fe20000010000 */
[----:B------:R-:W-:-:S05]  /*0340*/  LOP3.LUT R36, R0, 0xff, RZ, 0xc0, !PT ;  /* 0x000000ff00247812 */ /* 0x000fca00078ec0ff */
[----:B------:R-:W-:Y:S02]  /*0350*/  UMOV UR8, 0x400 ;  /* 0x0000040000087882 */ /* 0x000fe40000000000 */
[----:B------:R-:W4:Y:S08]  /*0360*/  LDC R8, c[0x0][0x3a0] ;  /* 0x0000e800ff087b82 */ /* 0x000f300000000800 */
[----:B------:R-:W5:Y:S01]  /*0370*/  S2UR UR9, SR_CTAID.Y ;  /* 0x00000000000979c3 */ /* 0x000f620000002600 */
[----:B---3--:R-:W-:-:S09]  /*0380*/  ULEA UR8, UR4, UR8, 0x18 ;  /* 0x0000000804087291 */ /* 0x008fd2000f8ec0ff */
[----:B------:R-:W3:Y:S01]  /*0390*/  LDS R4, [UR8] ;  /* 0x00000008ff047984 */ /* 0x000ee20008000800 */
[----:B------:R-:W-:Y:S06]  /*03a0*/  BAR.SYNC.DEFER_BLOCKING 0x0 ;  /* 0x0000000000007b1d */ /* 0x000fec0000010000 */
[----:B------:R-:W-:Y:S05]  /*03b0*/  @P2 BRA `(.L_x_5) ;  /* 0x0000000000182947 */ /* 0x000fea0003800000 */
[----:B------:R-:W-:Y:S01]  /*03c0*/  ELECT P0, URZ, PT ;  /* 0x0000000000ff782f */ /* 0x000fe20003800000 */
[----:B--2---:R-:W-:Y:S01]  /*03d0*/  IMAD.MOV.U32 R2, RZ, RZ, 0x1 ;  /* 0x00000001ff027424 */ /* 0x004fe200078e00ff */
[----:B------:R-:W-:Y:S01]  /*03e0*/  UMOV UR5, 0x40 ;  /* 0x0000004000057882 */ /* 0x000fe20000000000 */
[----:B------:R-:W-:Y:S01]  /*03f0*/  UVIRTCOUNT.DEALLOC.SMPOOL 0x80 ;  /* 0x000000800000784c */ /* 0x000fe20000000000 */
[----:B------:R-:W-:-:S09]  /*0400*/  ULEA UR5, UR4, UR5, 0x18 ;  /* 0x0000000504057291 */ /* 0x000fd2000f8ec0ff */
[----:B------:R2:W-:Y:S03]  /*0410*/  @P0 STS.U8 [UR5], R2 ;  /* 0x00000002ff000988 */ /* 0x0005e60008000005 */
.L_x_5:
[----:B------:R-:W2:Y:S01]  /*0420*/  S2UR UR4, SR_CTAID.Z ;  /* 0x00000000000479c3 */ /* 0x000ea20000002700 */
[----:B------:R-:W5:Y:S01]  /*0430*/  LDCU UR5, c[0x0][0x370] ;  /* 0x00006e00ff0577ac */ /* 0x000f620008000800 */
[----:B------:R-:W-:Y:S01]  /*0440*/  ISETP.GE.U32.AND P0, PT, R36, 0x20, PT ;  /* 0x000000202400780c */ /* 0x000fe20003f06070 */
[----:B----4-:R-:W-:Y:S01]  /*0450*/  VIADD R6, R8, 0xffffffff ;  /* 0xffffffff08067836 */ /* 0x010fe20000000000 */
[C---:B------:R-:W-:Y:S01]  /*0460*/  ISETP.NE.U32.AND P3, PT, R36.reuse, RZ, PT ;  /* 0x000000ff2400720c */ /* 0x040fe20003f65070 */
[----:B------:R-:W2:Y:S02]  /*0470*/  LDCU UR6, c[0x0][0x374] ;  /* 0x00006e80ff0677ac */ /* 0x000ea40008000800 */
[----:B--2---:R-:W-:Y:S01]  /*0480*/  LEA R3, R36, UR8, 0x2 ;  /* 0x0000000824037c11 */ /* 0x004fe2000f8e10ff */
[----:B------:R-:W-:Y:S01]  /*0490*/  BSSY.RECONVERGENT B0, `(.L_x_6) ;  /* 0x0000015000007945 */ /* 0x000fe20003800200 */
[----:B------:R-:W5:Y:S01]  /*04a0*/  S2UR UR7, SR_CTAID.X ;  /* 0x00000000000779c3 */ /* 0x000f620000002500 */
[----:B------:R-:W2:Y:S01]  /*04b0*/  LDCU.64 UR20, c[0x0][0x3c0] ;  /* 0x00007800ff1477ac */ /* 0x000ea20008000a00 */
[----:B---3--:R-:W-:-:S04]  /*04c0*/  R2UR UR23, R4 ;  /* 0x00000000041772ca */ /* 0x008fc800000e0000 */
[----:B------:R3:W-:Y:S02]  /*04d0*/  @!P0 STS [R3], RZ ;  /* 0x000000ff03008388 */ /* 0x0007e40000000800 */
[----:B------:R-:W4:Y:S01]  /*04e0*/  LDC R2, c[0x0][0x398] ;  /* 0x0000e600ff027b82 */ /* 0x000f220000000800 */
[----:B------:R-:W-:Y:S01]  /*04f0*/  NOP ;  /* 0x0000000000007918 */ /* 0x000fe20000000000 */
[----:B------:R3:W-:Y:S01]  /*0500*/  @!P3 STS [UR8+0x20], R6 ;  /* 0x00002006ff00b988 */ /* 0x0007e20008000808 */
[----:B-----5:R-:W-:-:S04]  /*0510*/  UIMAD UR4, UR4, UR6, UR9 ;  /* 0x00000006040472a4 */ /* 0x020fc8000f8e0209 */
[----:B------:R-:W-:-:S04]  /*0520*/  UIMAD UR4, UR4, UR5, UR7 ;  /* 0x00000005040472a4 */ /* 0x000fc8000f8e0207 */
[----:B------:R-:W-:-:S04]  /*0530*/  UIMAD UR4, UR4, 0x180, URZ ;  /* 0x00000180040478a4 */ /* 0x000fc8000f8e02ff */
[----:B--2---:R-:W-:Y:S01]  /*0540*/  UIADD3 UR24, UP0, UPT, UR4, UR20, URZ ;  /* 0x0000001404187290 */ /* 0x004fe2000ff1e0ff */
[----:B----4-:R-:W-:-:S03]  /*0550*/  VIADD R2, R2, 0xffffffff ;  /* 0xffffffff02027836 */ /* 0x010fc60000000000 */
[----:B------:R-:W-:Y:S01]  /*0560*/  ULEA.HI.X.SX32 UR25, UR4, UR21, 0x1, UP0 ;  /* 0x0000001504197291 */ /* 0x000fe200080f0eff */
[----:B---3--:R-:W-:Y:S11]  /*0570*/  @P3 BRA `(.L_x_7) ;  /* 0x0000000000183947 */ /* 0x008ff60003800000 */
[----:B------:R-:W2:Y:S01]  /*0580*/  LDS R4, [UR8+0x8] ;  /* 0x00000808ff047984 */ /* 0x000ea20008000800 */
[----:B------:R-:W3:Y:S01]  /*0590*/  LDC.64 R10, c[0x0][0x380] ;  /* 0x0000e000ff0a7b82 */ /* 0x000ee20000000a00 */
[----:B------:R-:W-:Y:S02]  /*05a0*/  IMAD.MOV.U32 R5, RZ, RZ, 0x70 ;  /* 0x00000070ff057424 */ /* 0x000fe400078e00ff */
[----:B---3--:R3:W-:Y:S03]  /*05b0*/  STS.64 [UR8], R10 ;  /* 0x0000000aff007988 */ /* 0x0087e60008000a08 */
[----:B--2---:R-:W-:-:S05]  /*05c0*/  LOP3.LUT R4, R4, 0x10, R5, 0xd8, !PT ;  /* 0x0000001004047812 */ /* 0x004fca00078ed805 */
[----:B------:R3:W-:Y:S02]  /*05d0*/  STS [UR8+0x8], R4 ;  /* 0x00000804ff007988 */ /* 0x0007e40008000808 */
.L_x_7:
[----:B------:R-:W-:Y:S05]  /*05e0*/  BSYNC.RECONVERGENT B0 ;  /* 0x0000000000007941 */ /* 0x000fea0003800200 */
.L_x_6:
[----:B------:R-:W-:Y:S04]  /*05f0*/  BSSY.RECONVERGENT B0, `(.L_x_8) ;  /* 0x000000a000007945 */ /* 0x000fe80003800200 */
[----:B------:R-:W-:Y:S05]  /*0600*/  @P3 BRA `(.L_x_9) ;  /* 0x0000000000203947 */ /* 0x000fea0003800000 */
[----:B---3--:R-:W2:Y:S01]  /*0610*/  LDS R4, [UR8+0x34] ;  /* 0x00003408ff047984 */ /* 0x008ea20008000800 */
[----:B------:R-:W-:Y:S02]  /*0620*/  IMAD.MOV.U32 R5, RZ, RZ, 0x3f000000 ;  /* 0x3f000000ff057424 */ /* 0x000fe400078e00ff */
[----:B------:R-:W-:Y:S01]  /*0630*/  @!P3 IMAD.MOV.U32 R7, RZ, RZ, 0x7f ;  /* 0x0000007fff07b424 */ /* 0x000fe200078e00ff */
[----:B------:R-:W3:Y:S02]  /*0640*/  @!P3 LDS R10, [UR8+0x38] ;  /* 0x00003808ff0ab984 */ /* 0x000ee40008000800 */
[----:B--2---:R-:W-:Y:S02]  /*0650*/  LOP3.LUT R4, R4, 0xff000000, R5, 0xb8, !PT ;  /* 0xff00000004047812 */ /* 0x004fe400078eb805 */
[----:B---3--:R-:W-:-:S03]  /*0660*/  @!P3 LOP3.LUT R5, R10, 0xff, R7, 0xb8, !PT ;  /* 0x000000ff0a05b812 */ /* 0x008fc600078eb807 */
[----:B------:R2:W-:Y:S04]  /*0670*/  STS [UR8+0x34], R4 ;  /* 0x00003404ff007988 */ /* 0x0005e80008000808 */
[----:B------:R2:W-:Y:S02]  /*0680*/  @!P3 STS [UR8+0x38], R5 ;  /* 0x00003805ff00b988 */ /* 0x0005e40008000808 */
.L_x_9:
[----:B------:R-:W-:Y:S05]  /*0690*/  BSYNC.RECONVERGENT B0 ;  /* 0x0000000000007941 */ /* 0x000fea0003800200 */
.L_x_8:
[----:B------:R-:W-:Y:S04]  /*06a0*/  BSSY.RECONVERGENT B0, `(.L_x_10) ;  /* 0x000000a000007945 */ /* 0x000fe80003800200 */
[----:B------:R-:W-:Y:S05]  /*06b0*/  @P3 BRA `(.L_x_11) ;  /* 0x0000000000203947 */ /* 0x000fea0003800000 */
[----:B--23--:R-:W2:Y:S01]  /*06c0*/  LDS R4, [UR8+0x1c] ;  /* 0x00001c08ff047984 */ /* 0x00cea20008000800 */
[----:B------:R-:W3:Y:S03]  /*06d0*/  LDC.64 R10, c[0x0][0x3a8] ;  /* 0x0000ea00ff0a7b82 */ /* 0x000ee60000000a00 */
[----:B------:R4:W-:Y:S01]  /*06e0*/  STS [UR8+0x24], R2 ;  /* 0x00002402ff007988 */ /* 0x0009e20008000808 */
[--C-:B---3--:R-:W-:Y:S02]  /*06f0*/  SHF.R.U32.HI R7, RZ, 0x4, R11.reuse ;  /* 0x00000004ff077819 */ /* 0x108fe4000001160b */
[----:B------:R-:W-:-:S05]  /*0700*/  SHF.R.U64 R5, R10, 0x4, R11 ;  /* 0x000000040a057819 */ /* 0x000fca000000120b */
[----:B------:R4:W-:Y:S01]  /*0710*/  STS [UR8+0xc], R5 ;  /* 0x00000c05ff007988 */ /* 0x0009e20008000808 */
[----:B--2---:R-:W-:-:S05]  /*0720*/  LOP3.LUT R4, R4, 0xf, R7, 0xb8, !PT ;  /* 0x0000000f04047812 */ /* 0x004fca00078eb807 */
[----:B------:R4:W-:Y:S02]  /*0730*/  STS [UR8+0x1c], R4 ;  /* 0x00001c04ff007988 */ /* 0x0009e40008000808 */
.L_x_11:
[----:B------:R-:W-:Y:S05]  /*0740*/  BSYNC.RECONVERGENT B0 ;  /* 0x0000000000007941 */ /* 0x000fea0003800200 */
.L_x_10:
[----:B------:R-:W-:Y:S04]  /*0750*/  BSSY.RECONVERGENT B1, `(.L_x_12) ;  /* 0x000001d000017945 */ /* 0x000fe80003800200 */
[----:B------:R-:W-:Y:S04]  /*0760*/  BSSY.RELIABLE B0, `(.L_x_13) ;  /* 0x0000018000007945 */ /* 0x000fe80003800100 */
[----:B------:R-:W-:Y:S05]  /*0770*/  @P3 BRA `(.L_x_14) ;  /* 0x00000000001c3947 */ /* 0x000fea0003800000 */
[----:B--234-:R-:W2:Y:S02]  /*0780*/  LDS R4, [UR8+0x34] ;  /* 0x00003408ff047984 */ /* 0x01cea40008000800 */
[----:B--2---:R-:W-:-:S05]  /*0790*/  LOP3.LUT R4, R4, 0x7, RZ, 0xb8, !PT ;  /* 0x0000000704047812 */ /* 0x004fca00078eb8ff */
[----:B------:R2:W-:Y:S01]  /*07a0*/  STS [UR8+0x34], R4 ;  /* 0x00003404ff007988 */ /* 0x0005e20008000808 */
[----:B------:R-:W-:Y:S05]  /*07b0*/  @P3 BRA `(.L_x_15) ;  /* 0x00000000001c3947 */ /* 0x000fea0003800000 */
[----:B--2---:R-:W2:Y:S02]  /*07c0*/  LDS R4, [UR8+0x34] ;  /* 0x00003408ff047984 */ /* 0x004ea40008000800 */
[----:B--2---:R-:W-:-:S05]  /*07d0*/  LOP3.LUT R4, R4, 0x38, RZ, 0xb8, !PT ;  /* 0x0000003804047812 */ /* 0x004fca00078eb8ff */
[----:B------:R5:W-:Y:S02]  /*07e0*/  STS [UR8+0x34], R4 ;  /* 0x00003404ff007988 */ /* 0x000be40008000808 */
.L_x_14:
[----:B------:R-:W-:Y:S05]  /*07f0*/  @P3 BRA `(.L_x_16) ;  /* 0x00000000001c3947 */ /* 0x000fea0003800000 */
[----:B--2345:R-:W2:Y:S02]  /*0800*/  LDS R4, [UR8+0x8] ;  /* 0x00000808ff047984 */ /* 0x03cea40008000800 */
[----:B--2---:R-:W-:-:S05]  /*0810*/  LOP3.LUT R4, R4, 0x780, RZ, 0xb8, !PT ;  /* 0x0000078004047812 */ /* 0x004fca00078eb8ff */
[----:B------:R3:W-:Y:S02]  /*0820*/  STS [UR8+0x8], R4 ;  /* 0x00000804ff007988 */ /* 0x0007e40008000808 */
.L_x_15:
[----:B------:R-:W-:Y:S05]  /*0830*/  @P3 BRA `(.L_x_17) ;  /* 0x0000000000283947 */ /* 0x000fea0003800000 */
[----:B--23--:R-:W2:Y:S02]  /*0840*/  LDS R4, [UR8+0x8] ;  /* 0x00000808ff047984 */ /* 0x00cea40008000800 */
[----:B--2---:R-:W-:-:S05]  /*0850*/  LOP3.LUT R4, R4, 0x1800, RZ, 0xb8, !PT ;  /* 0x0000180004047812 */ /* 0x004fca00078eb8ff */
[----:B------:R2:W-:Y:S02]  /*0860*/  STS [UR8+0x8], R4 ;  /* 0x00000804ff007988 */ /* 0x0005e40008000808 */
.L_x_16:
[----:B------:R-:W-:Y:S05]  /*0870*/  @P3 BREAK.RELIABLE B0 ;  /* 0x0000000000003942 */ /* 0x000fea0003800100 */
[----:B------:R-:W-:Y:S05]  /*0880*/  @P3 BRA `(.L_x_18) ;  /* 0x0000000000243947 */ /* 0x000fea0003800000 */
[----:B--2-4-:R-:W2:Y:S01]  /*0890*/  LDS R5, [UR8+0x8] ;  /* 0x00000808ff057984 */ /* 0x014ea20008000800 */
[----:B---3-5:R-:W-:-:S05]  /*08a0*/  IMAD.MOV.U32 R4, RZ, RZ, 0x6000 ;  /* 0x00006000ff047424 */ /* 0x028fca00078e00ff */
[----:B--2---:R-:W-:-:S04]  /*08b0*/  LOP3.LUT R4, R5, 0x4000, R4, 0xd8, !PT ;  /* 0x0000400005047812 */ /* 0x004fc800078ed804 */
[----:B------:R-:W-:-:S05]  /*08c0*/  LOP3.LUT R4, R4, 0x400000, RZ, 0xb8, !PT ;  /* 0x0040000004047812 */ /* 0x000fca00078eb8ff */
[----:B------:R4:W-:Y:S02]  /*08d0*/  STS [UR8+0x8], R4 ;  /* 0x00000804ff007988 */ /* 0x0009e40008000808 */
.L_x_17:
[----:B------:R-:W-:Y:S05]  /*08e0*/  BSYNC.RELIABLE B0 ;  /* 0x0000000000007941 */ /* 0x000fea0003800100 */
.L_x_13:
[----:B--234-:R-:W2:Y:S02]  /*08f0*/  @!P3 LDS R4, [UR8+0x8] ;  /* 0x00000808ff04b984 */ /* 0x01cea40008000800 */
[----:B--2---:R-:W-:-:S05]  /*0900*/  @!P3 LOP3.LUT R4, R4, 0x8000, RZ, 0xb8, !PT ;  /* 0x000080000404b812 */ /* 0x004fca00078eb8ff */
[----:B------:R2:W-:Y:S02]  /*0910*/  @!P3 STS [UR8+0x8], R4 ;  /* 0x00000804ff00b988 */ /* 0x0005e40008000808 */
.L_x_18:
[----:B------:R-:W-:Y:S05]  /*0920*/  BSYNC.RECONVERGENT B1 ;  /* 0x0000000000017941 */ /* 0x000fea0003800200 */
.L_x_12:
[----:B------:R-:W-:Y:S05]  /*0930*/  WARPSYNC.ALL ;  /* 0x0000000000007948 */ /* 0x000fea0003800000 */
[----:B------:R-:W-:Y:S01]  /*0940*/  NOP ;  /* 0x0000000000007918 */ /* 0x000fe20000000000 */
[----:B------:R-:W2:Y:S02]  /*0950*/  LDC R7, c[0x0][0x39c] ;  /* 0x0000e700ff077b82 */ /* 0x000ea40000000800 */
[----:B--2---:R-:W-:Y:S01]  /*0960*/  VIADD R7, R7, 0xffffffff ;  /* 0xffffffff07077836 */ /* 0x004fe20000000000 */
[----:B------:R-:W-:Y:S06]  /*0970*/  @P0 BRA `(.L_x_19) ;  /* 0x0000000000300947 */ /* 0x000fec0003800000 */
[----:B---345:R-:W2:Y:S01]  /*0980*/  S2R R4, SR_LANEID ;  /* 0x0000000000047919 */ /* 0x038ea20000000000 */
[----:B------:R-:W-:Y:S05]  /*0990*/  WARPSYNC.ALL ;  /* 0x0000000000007948 */ /* 0x000fea0003800000 */
[----:B------:R-:W-:Y:S01]  /*09a0*/  NOP ;  /* 0x0000000000007918 */ /* 0x000fe20000000000 */
[----:B--2---:R-:W-:-:S05]  /*09b0*/  IMAD.SHL.U32 R9, R4, 0x4, RZ ;  /* 0x0000000404097824 */ /* 0x004fca00078e00ff */
[----:B------:R-:W2:Y:S01]  /*09c0*/  LDS R11, [R9+UR8] ;  /* 0x00000008090b7984 */ /* 0x000ea20008000800 */
[----:B------:R-:W-:-:S05]  /*09d0*/  IADD3 R4, P1, PT, R9, UR24, RZ ;  /* 0x0000001809047c10 */ /* 0x000fca000ff3e0ff */
[----:B------:R-:W-:-:S05]  /*09e0*/  IMAD.X R5, RZ, RZ, UR25, P1 ;  /* 0x00000019ff057e24 */ /* 0x000fca00088e06ff */
[----:B--2---:R2:W3:Y:S01]  /*09f0*/  ATOMG.E.EXCH.STRONG.GPU PT, RZ, [R4], R11 ;  /* 0x0000000b04ff73a8 */ /* 0x0044e200041ee100 */
[----:B------:R-:W-:-:S04]  /*0a00*/  DEPBAR {5,4,3,2,1,0} ;  /* 0x0000003f0000791a */ /* 0x000fc80000000000 */
[----:B------:R-:W4:Y:S02]  /*0a10*/  CCTL.E.C.LDCU.IV.DEEP [UR24] ;  /* 0x0000000018007540 */ /* 0x000f240009c08000 */
[----:B----4-:R2:W-:Y:S01]  /*0a20*/  UTMACCTL.IV [UR24] ;  /* 0x00000000180079b9 */ /* 0x0105e20008000000 */
[----:B------:R-:W-:Y:S01]  /*0a30*/  NOP ;  /* 0x0000000000007918 */ /* 0x000fe20000000000 */
.L_x_19:
[----:B------:R-:W-:Y:S05]  /*0a40*/  @P0 BRA `(.L_x_20) ;  /* 0x00000000000c0947 */ /* 0x000fea0003800000 */
[----:B------:R0:W-:Y:S01]  /*0a50*/  UTMACMDFLUSH ;  /* 0x00000000000079b7 */ /* 0x0001e20000000000 */
[----:B------:R-:W-:Y:S05]  /*0a60*/  @P0 BRA `(.L_x_20) ;  /* 0x0000000000040947 */ /* 0x000fea0003800000 */
[----:B------:R-:W-:-:S04]  /*0a70*/  DEPBAR.LE SB0, 0x0 ;  /* 0x000080000000791a */ /* 0x000fc80000000000 */
.L_x_20:
[----:B------:R-:W-:Y:S05]  /*0a80*/  WARPSYNC.ALL ;  /* 0x0000000000007948 */ /* 0x000fea0003800000 */
[----:B------:R-:W-:Y:S01]  /*0a90*/  NOP ;  /* 0x0000000000007918 */ /* 0x000fe20000000000 */
[----:B---3--:R-:W-:Y:S06]  /*0aa0*/  BAR.SYNC.DEFER_BLOCKING 0x0 ;  /* 0x0000000000007b1d */ /* 0x008fec0000010000 */
[----:B------:R-:W-:Y:S02]  /*0ab0*/  BSSY.RECONVERGENT B1, `(.L_x_21) ;  /* 0x000000b000017945 */ /* 0x000fe40003800200 */
[----:B------:R-:W-:Y:S06]  /*0ac0*/  BAR.SYNC.DEFER_BLOCKING 0x0 ;  /* 0x0000000000007b1d */ /* 0x000fec0000010000 */
[----:B------:R3:W-:Y:S01]  /*0ad0*/  @!P0 STS [R3], RZ ;  /* 0x000000ff03008388 */ /* 0x0007e20000000800 */
[----:B------:R-:W-:Y:S01]  /*0ae0*/  NOP ;  /* 0x0000000000007918 */ /* 0x000fe20000000000 */
[----:B------:R-:W-:Y:S05]  /*0af0*/  @P3 BRA `(.L_x_22) ;  /* 0x0000000000183947 */ /* 0x000fea0003800000 */
[----:B--2-45:R-:W2:Y:S01]  /*0b00*/  LDS R4, [UR8+0x8] ;  /* 0x00000808ff047984 */ /* 0x034ea20008000800 */
[----:B------:R-:W4:Y:S01]  /*0b10*/  LDC.64 R10, c[0x0][0x388] ;  /* 0x0000e200ff0a7b82 */ /* 0x000f220000000a00 */
[----:B------:R-:W-:Y:S02]  /*0b20*/  IMAD.MOV.U32 R5, RZ, RZ, 0x70 ;  /* 0x00000070ff057424 */ /* 0x000fe400078e00ff */
[----:B----4-:R4:W-:Y:S03]  /*0b30*/  STS.64 [UR8], R10 ;  /* 0x0000000aff007988 */ /* 0x0109e60008000a08 */
[----:B--2---:R-:W-:-:S05]  /*0b40*/  LOP3.LUT R4, R4, 0x10, R5, 0xd8, !PT ;  /* 0x0000001004047812 */ /* 0x004fca00078ed805 */
[----:B------:R4:W-:Y:S02]  /*0b50*/  STS [UR8+0x8], R4 ;  /* 0x00000804ff007988 */ /* 0x0009e40008000808 */
.L_x_22:
[----:B--2---:R-:W-:Y:S05]  /*0b60*/  BSYNC.RECONVERGENT B1 ;  /* 0x0000000000017941 */ /* 0x004fea0003800200 */
.L_x_21:
[----:B------:R-:W-:Y:S04]  /*0b70*/  BSSY.RECONVERGENT B1, `(.L_x_23) ;  /* 0x000000a000017945 */ /* 0x000fe80003800200 */
[----:B------:R-:W-:Y:S05]  /*0b80*/  @P3 BRA `(.L_x_24) ;  /* 0x0000000000203947 */ /* 0x000fea0003800000 */
[----:B----45:R-:W2:Y:S01]  /*0b90*/  LDS R4, [UR8+0x34] ;  /* 0x00003408ff047984 */ /* 0x030ea20008000800 */
[----:B------:R-:W-:Y:S02]  /*0ba0*/  IMAD.MOV.U32 R9, RZ, RZ, 0x3f000000 ;  /* 0x3f000000ff097424 */ /* 0x000fe400078e00ff */
[----:B------:R-:W-:Y:S01]  /*0bb0*/  @!P3 IMAD.MOV.U32 R5, RZ, RZ, 0x3f ;  /* 0x0000003fff05b424 */ /* 0x000fe200078e00ff */
[----:B------:R-:W4:Y:S02]  /*0bc0*/  @!P3 LDS R10, [UR8+0x38] ;  /* 0x00003808ff0ab984 */ /* 0x000f240008000800 */
[----:B--2---:R-:W-:Y:S02]  /*0bd0*/  LOP3.LUT R4, R4, 0xff000000, R9, 0xb8, !PT ;  /* 0xff00000004047812 */ /* 0x004fe400078eb809 */
[----:B----4-:R-:W-:-:S03]  /*0be0*/  @!P3 LOP3.LUT R5, R10, 0xff, R5, 0xb8, !PT ;  /* 0x000000ff0a05b812 */ /* 0x010fc600078eb805 */
[----:B------:R2:W-:Y:S04]  /*0bf0*/  STS [UR8+0x34], R4 ;  /* 0x00003404ff007988 */ /* 0x0005e80008000808 */
[----:B------:R2:W-:Y:S02]  /*0c00*/  @!P3 STS [UR8+0x38], R5 ;  /* 0x00003805ff00b988 */ /* 0x0005e40008000808 */
.L_x_24:
[----:B------:R-:W-:Y:S05]  /*0c10*/  BSYNC.RECONVERGENT B1 ;  /* 0x0000000000017941 */ /* 0x000fea0003800200 */
.L_x_23:
[----:B------:R-:W-:Y:S04]  /*0c20*/  BSSY.RECONVERGENT B1, `(.L_x_25) ;  /* 0x0000004000017945 */ /* 0x000fe80003800200 */
[----:B------:R-:W-:Y:S05]  /*0c30*/  @P3 BRA `(.L_x_26) ;  /* 0x0000000000083947 */ /* 0x000fea0003800000 */
[----:B------:R2:W-:Y:S04]  /*0c40*/  STS [UR8+0x24], R6 ;  /* 0x00002406ff007988 */ /* 0x0005e80008000808 */
[----:B------:R2:W-:Y:S02]  /*0c50*/  STS [UR8+0x20], R7 ;  /* 0x00002007ff007988 */ /* 0x0005e40008000808 */
.L_x_26:
[----:B------:R-:W-:Y:S05]  /*0c60*/  BSYNC.RECONVERGENT B1 ;  /* 0x0000000000017941 */ /* 0x000fea0003800200 */
.L_x_25:
[----:B------:R-:W-:Y:S04]  /*0c70*/  BSSY.RECONVERGENT B2, `(.L_x_27) ;  /* 0x0000025000027945 */ /* 0x000fe80003800200 */
[----:B------:R-:W-:Y:S04]  /*0c80*/  BSSY.RELIABLE B1, `(.L_x_28) ;  /* 0x0000020000017945 */ /* 0x000fe80003800100 */
[----:B------:R-:W-:Y:S05]  /*0c90*/  @P3 BRA `(.L_x_29) ;  /* 0x00000000002c3947 */ /* 0x000fea0003800000 */
[----:B--2-45:R-:W2:Y:S01]  /*0ca0*/  LDS R4, [UR8+0x1c] ;  /* 0x00001c08ff047984 */ /* 0x034ea20008000800 */
[----:B------:R-:W4:Y:S02]  /*0cb0*/  LDC.64 R10, c[0x0][0x3b0] ;  /* 0x0000ec00ff0a7b82 */ /* 0x000f240000000a00 */
[--C-:B----4-:R-:W-:Y:S02]  /*0cc0*/  SHF.R.U32.HI R9, RZ, 0x4, R11.reuse ;  /* 0x00000004ff097819 */ /* 0x110fe4000001160b */
[----:B------:R-:W-:-:S05]  /*0cd0*/  SHF.R.U64 R5, R10, 0x4, R11 ;  /* 0x000000040a057819 */ /* 0x000fca000000120b */
[----:B------:R4:W-:Y:S01]  /*0ce0*/  STS [UR8+0xc], R5 ;  /* 0x00000c05ff007988 */ /* 0x0009e20008000808 */
[----:B--2---:R-:W-:-:S05]  /*0cf0*/  LOP3.LUT R4, R4, 0xf, R9, 0xb8, !PT ;  /* 0x0000000f04047812 */ /* 0x004fca00078eb809 */
[----:B------:R4:W-:Y:S01]  /*0d00*/  STS [UR8+0x1c], R4 ;  /* 0x00001c04ff007988 */ /* 0x0009e20008000808 */
[----:B------:R-:W-:Y:S05]  /*0d10*/  @P3 BRA `(.L_x_30) ;  /* 0x00000000001c3947 */ /* 0x000fea0003800000 */
[----:B----4-:R-:W2:Y:S02]  /*0d20*/  LDS R4, [UR8+0x34] ;  /* 0x00003408ff047984 */ /* 0x010ea40008000800 */
[----:B--2---:R-:W-:-:S05]  /*0d30*/  LOP3.LUT R4, R4, 0x7, RZ, 0xb8, !PT ;  /* 0x0000000704047812 */ /* 0x004fca00078eb8ff */
[----:B------:R2:W-:Y:S02]  /*0d40*/  STS [UR8+0x34], R4 ;  /* 0x00003404ff007988 */ /* 0x0005e40008000808 */
.L_x_29:
[----:B------:R-:W-:Y:S05]  /*0d50*/  @P3 BRA `(.L_x_31) ;  /* 0x00000000001c3947 */ /* 0x000fea0003800000 */
[----:B--2-45:R-:W2:Y:S02]  /*0d60*/  LDS R4, [UR8+0x34] ;  /* 0x00003408ff047984 */ /* 0x034ea40008000800 */
[----:B--2---:R-:W-:-:S05]  /*0d70*/  LOP3.LUT R4, R4, 0x38, RZ, 0xb8, !PT ;  /* 0x0000003804047812 */ /* 0x004fca00078eb8ff */
[----:B------:R2:W-:Y:S02]  /*0d80*/  STS [UR8+0x34], R4 ;  /* 0x00003404ff007988 */ /* 0x0005e40008000808 */
.L_x_30:
[----:B------:R-:W-:Y:S05]  /*0d90*/  @P3 BRA `(.L_x_32) ;  /* 0x00000000001c3947 */ /* 0x000fea0003800000 */
[----:B--2-4-:R-:W2:Y:S02]  /*0da0*/  LDS R4, [UR8+0x8] ;  /* 0x00000808ff047984 */ /* 0x014ea40008000800 */
[----:B--2---:R-:W-:-:S05]  /*0db0*/  LOP3.LUT R4, R4, 0x780, RZ, 0xb8, !PT ;  /* 0x0000078004047812 */ /* 0x004fca00078eb8ff */
[----:B------:R2:W-:Y:S02]  /*0dc0*/  STS [UR8+0x8], R4 ;  /* 0x00000804ff007988 */ /* 0x0005e40008000808 */
.L_x_31:
[----:B------:R-:W-:Y:S05]  /*0dd0*/  @P3 BRA `(.L_x_33) ;  /* 0x0000000000283947 */ /* 0x000fea0003800000 */
[----:B--2-45:R-:W2:Y:S02]  /*0de0*/  LDS R4, [UR8+0x8] ;  /* 0x00000808ff047984 */ /* 0x034ea40008000800 */
[----:B--2---:R-:W-:-:S05]  /*0df0*/  LOP3.LUT R4, R4, 0x1800, RZ, 0xb8, !PT ;  /* 0x0000180004047812 */ /* 0x004fca00078eb8ff */
[----:B------:R5:W-:Y:S02]  /*0e00*/  STS [UR8+0x8], R4 ;  /* 0x00000804ff007988 */ /* 0x000be40008000808 */
.L_x_32:
[----:B------:R-:W-:Y:S05]  /*0e10*/  @P3 BREAK.RELIABLE B1 ;  /* 0x0000000000013942 */ /* 0x000fea0003800100 */
[----:B------:R-:W-:Y:S05]  /*0e20*/  @P3 BRA `(.L_x_34) ;  /* 0x0000000000243947 */ /* 0x000fea0003800000 */
[----:B--2-45:R-:W2:Y:S01]  /*0e30*/  LDS R4, [UR8+0x8] ;  /* 0x00000808ff047984 */ /* 0x034ea20008000800 */
[----:B------:R-:W-:-:S05]  /*0e40*/  IMAD.MOV.U32 R5, RZ, RZ, 0x6000 ;  /* 0x00006000ff057424 */ /* 0x000fca00078e00ff */
[----:B--2---:R-:W-:-:S04]  /*0e50*/  LOP3.LUT R4, R4, 0x4000, R5, 0xd8, !PT ;  /* 0x0000400004047812 */ /* 0x004fc800078ed805 */
[----:B------:R-:W-:-:S05]  /*0e60*/  LOP3.LUT R4, R4, 0x400000, RZ, 0xb8, !PT ;  /* 0x0040000004047812 */ /* 0x000fca00078eb8ff */
[----:B------:R2:W-:Y:S02]  /*0e70*/  STS [UR8+0x8], R4 ;  /* 0x00000804ff007988 */ /* 0x0005e40008000808 */
.L_x_33:
[----:B------:R-:W-:Y:S05]  /*0e80*/  BSYNC.RELIABLE B1 ;  /* 0x0000000000017941 */ /* 0x000fea0003800100 */
.L_x_28:
[----:B--2-45:R-:W2:Y:S02]  /*0e90*/  @!P3 LDS R4, [UR8+0x8] ;  /* 0x00000808ff04b984 */ /* 0x034ea40008000800 */
[----:B--2---:R-:W-:-:S05]  /*0ea0*/  @!P3 LOP3.LUT R4, R4, 0x8000, RZ, 0xb8, !PT ;  /* 0x000080000404b812 */ /* 0x004fca00078eb8ff */
[----:B------:R2:W-:Y:S02]  /*0eb0*/  @!P3 STS [UR8+0x8], R4 ;  /* 0x00000804ff00b988 */ /* 0x0005e40008000808 */
.L_x_34:
[----:B------:R-:W-:Y:S05]  /*0ec0*/  BSYNC.RECONVERGENT B2 ;  /* 0x0000000000027941 */ /* 0x000fea0003800200 */
.L_x_27:
[----:B------:R-:W-:Y:S05]  /*0ed0*/  WARPSYNC.ALL ;  /* 0x0000000000007948 */ /* 0x000fea0003800000 */
[----:B------:R-:W-:Y:S01]  /*0ee0*/  NOP ;  /* 0x0000000000007918 */ /* 0x000fe20000000000 */
[----:B------:R-:W-:-:S04]  /*0ef0*/  UIADD3 UR5, UPT, UPT, UR4, 0x80, URZ ;  /* 0x0000008004057890 */ /* 0x000fc8000fffe0ff */
[----:B------:R-:W-:-:S04]  /*0f00*/  UIADD3 UR26, UP0, UPT, UR5, UR20, URZ ;  /* 0x00000014051a7290 */ /* 0x000fc8000ff1e0ff */
[----:B------:R-:W-:Y:S01]  /*0f10*/  ULEA.HI.X.SX32 UR27, UR5, UR21, 0x1, UP0 ;  /* 0x00000015051b7291 */ /* 0x000fe200080f0eff */
[----:B------:R-:W-:Y:S11]  /*0f20*/  @P0 BRA `(.L_x_35) ;  /* 0x0000000000300947 */ /* 0x000ff60003800000 */
[----:B--2-45:R-:W2:Y:S01]  /*0f30*/  S2R R4, SR_LANEID ;  /* 0x0000000000047919 */ /* 0x034ea20000000000 */
[----:B------:R-:W-:Y:S05]  /*0f40*/  WARPSYNC.ALL ;  /* 0x0000000000007948 */ /* 0x000fea0003800000 */
[----:B------:R-:W-:Y:S01]  /*0f50*/  NOP ;  /* 0x0000000000007918 */ /* 0x000fe20000000000 */
[----:B--2---:R-:W-:-:S05]  /*0f60*/  IMAD.SHL.U32 R6, R4, 0x4, RZ ;  /* 0x0000000404067824 */ /* 0x004fca00078e00ff */
[----:B------:R-:W2:Y:S01]  /*0f70*/  LDS R9, [R6+UR8] ;  /* 0x0000000806097984 */ /* 0x000ea20008000800 */
[----:B------:R-:W-:-:S05]  /*0f80*/  IADD3 R4, P1, PT, R6, UR26, RZ ;  /* 0x0000001a06047c10 */ /* 0x000fca000ff3e0ff */
[----:B------:R-:W-:-:S05]  /*0f90*/  IMAD.X R5, RZ, RZ, UR27, P1 ;  /* 0x0000001bff057e24 */ /* 0x000fca00088e06ff */
[----:B--2---:R2:W4:Y:S01]  /*0fa0*/  ATOMG.E.EXCH.STRONG.GPU PT, RZ, [R4], R9 ;  /* 0x0000000904ff73a8 */ /* 0x00452200041ee100 */
[----:B------:R-:W-:-:S04]  /*0fb0*/  DEPBAR {5,4,3,2,1,0} ;  /* 0x0000003f0000791a */ /* 0x000fc80000000000 */
[----:B------:R-:W5:Y:S02]  /*0fc0*/  CCTL.E.C.LDCU.IV.DEEP [UR26] ;  /* 0x000000001a007540 */ /* 0x000f640009c08000 */
[----:B-----5:R2:W-:Y:S01]  /*0fd0*/  UTMACCTL.IV [UR26] ;  /* 0x000000001a0079b9 */ /* 0x0205e20008000000 */
[----:B------:R-:W-:Y:S01]  /*0fe0*/  NOP ;  /* 0x0000000000007918 */ /* 0x000fe20000000000 */
.L_x_35:
[----:B------:R-:W-:Y:S05]  /*0ff0*/  @P0 BRA `(.L_x_36) ;  /* 0x00000000000c0947 */ /* 0x000fea0003800000 */
[----:B------:R0:W-:Y:S01]  /*1000*/  UTMACMDFLUSH ;  /* 0x00000000000079b7 */ /* 0x0001e20000000000 */
[----:B------:R-:W-:Y:S05]  /*1010*/  @P0 BRA `(.L_x_36) ;  /* 0x0000000000040947 */ /* 0x000fea0003800000 */
[----:B------:R-:W-:-:S04]  /*1020*/  DEPBAR.LE SB0, 0x0 ;  /* 0x000080000000791a */ /* 0x000fc80000000000 */
.L_x_36:
[----:B------:R-:W-:Y:S05]  /*1030*/  WARPSYNC.ALL ;  /* 0x0000000000007948 */ /* 0x000fea0003800000 */
[----:B------:R-:W-:Y:S01]  /*1040*/  NOP ;  /* 0x0000000000007918 */ /* 0x000fe20000000000 */
[----:B----4-:R-:W-:Y:S06]  /*1050*/  BAR.SYNC.DEFER_BLOCKING 0x0 ;  /* 0x0000000000007b1d */ /* 0x010fec0000010000 */
[----:B------:R-:W-:Y:S02]  /*1060*/  BSSY.RECONVERGENT B2, `(.L_x_37) ;  /* 0x000000b000027945 */ /* 0x000fe40003800200 */
[----:B------:R-:W-:Y:S06]  /*1070*/  BAR.SYNC.DEFER_BLOCKING 0x0 ;  /* 0x0000000000007b1d */ /* 0x000fec0000010000 */
[----:B------:R4:W-:Y:S01]  /*1080*/  @!P0 STS [R3], RZ ;  /* 0x000000ff03008388 */ /* 0x0009e20000000800 */
[----:B------:R-:W-:Y:S01]  /*1090*/  NOP ;  /* 0x0000000000007918 */ /* 0x000fe20000000000 */
[----:B------:R-:W-:Y:S05]  /*10a0*/  @P3 BRA `(.L_x_38) ;  /* 0x0000000000183947 */ /* 0x000fea0003800000 */
[----:B---34-:R-:W3:Y:S01]  /*10b0*/  LDS R3, [UR8+0x8] ;  /* 0x00000808ff037984 */ /* 0x018ee20008000800 */
[----:B------:R-:W4:Y:S01]  /*10c0*/  LDC.64 R10, c[0x0][0x390] ;  /* 0x0000e400ff0a7b82 */ /* 0x000f220000000a00 */
[----:B--2--5:R-:W-:Y:S02]  /*10d0*/  IMAD.MOV.U32 R4, RZ, RZ, 0x70 ;  /* 0x00000070ff047424 */ /* 0x024fe400078e00ff */
[----:B----4-:R2:W-:Y:S03]  /*10e0*/  STS.64 [UR8], R10 ;  /* 0x0000000aff007988 */ /* 0x0105e60008000a08 */
[----:B---3--:R-:W-:-:S05]  /*10f0*/  LOP3.LUT R3, R3, 0x10, R4, 0xd8, !PT ;  /* 0x0000001003037812 */ /* 0x008fca00078ed804 */
[----:B------:R2:W-:Y:S02]  /*1100*/  STS [UR8+0x8], R3 ;  /* 0x00000803ff007988 */ /* 0x0005e40008000808 */
.L_x_38:
[----:B--2---:R-:W-:Y:S05]  /*1110*/  BSYNC.RECONVERGENT B2 ;  /* 0x0000000000027941 */ /* 0x004fea0003800200 */
.L_x_37:
[----:B------:R-:W-:Y:S04]  /*1120*/  BSSY.RECONVERGENT B3, `(.L_x_39) ;  /* 0x0000033000037945 */ /* 0x000fe80003800200 */
[----:B------:R-:W-:Y:S04]  /*1130*/  BSSY.RELIABLE B2, `(.L_x_40) ;  /* 0x000002e000027945 */ /* 0x000fe80003800100 */
[----:B------:R-:W-:Y:S05]  /*1140*/  @P3 BRA `(.L_x_41) ;  /* 0x0000000000243947 */ /* 0x000fea0003800000 */
[----:B---34-:R-:W2:Y:S01]  /*1150*/  LDS R3, [UR8+0x34] ;  /* 0x00003408ff037984 */ /* 0x018ea20008000800 */
[----:B-----5:R-:W-:-:S05]  /*1160*/  IMAD.MOV.U32 R4, RZ, RZ, 0x3f000000 ;  /* 0x3f000000ff047424 */ /* 0x020fca00078e00ff */
[----:B--2---:R-:W-:-:S05]  /*1170*/  LOP3.LUT R3, R3, 0xff000000, R4, 0xb8, !PT ;  /* 0xff00000003037812 */ /* 0x004fca00078eb804 */
[----:B------:R2:W-:Y:S01]  /*1180*/  STS [UR8+0x34], R3 ;  /* 0x00003403ff007988 */ /* 0x0005e20008000808 */
[----:B------:R-:W-:Y:S05]  /*1190*/  @P3 BRA `(.L_x_42) ;  /* 0x0000000000183947 */ /* 0x000fea0003800000 */
[----:B--2---:R-:W2:Y:S01]  /*11a0*/  LDS R3, [UR8+0x38] ;  /* 0x00003808ff037984 */ /* 0x004ea20008000800 */
[----:B------:R-:W-:-:S05]  /*11b0*/  IMAD.MOV.U32 R4, RZ, RZ, 0x7f ;  /* 0x0000007fff047424 */ /* 0x000fca00078e00ff */
[----:B--2---:R-:W-:-:S05]  /*11c0*/  LOP3.LUT R3, R3, 0xff, R4, 0xb8, !PT ;  /* 0x000000ff03037812 */ /* 0x004fca00078eb804 */
[----:B------:R2:W-:Y:S02]  /*11d0*/  STS [UR8+0x38], R3 ;  /* 0x00003803ff007988 */ /* 0x0005e40008000808 */
.L_x_41:
[----:B------:R-:W-:Y:S05]  /*11e0*/  @P3 BRA `(.L_x_43) ;  /* 0x00000000000c3947 */ /* 0x000fea0003800000 */
[----:B------:R2:W-:Y:S02]  /*11f0*/  STS [UR8+0x20], R7 ;  /* 0x00002007ff007988 */ /* 0x0005e40008000808 */
.L_x_42:
[----:B------:R-:W-:Y:S05]  /*1200*/  @P3 BRA `(.L_x_44) ;  /* 0x0000000000243947 */ /* 0x000fea0003800000 */
[----:B------:R2:W-:Y:S02]  /*1210*/  STS [UR8+0x24], R2 ;  /* 0x00002402ff007988 */ /* 0x0005e40008000808 */
.L_x_43:
[----:B------:R-:W-:Y:S05]  /*1220*/  @P3 BRA `(.L_x_45) ;  /* 0x00000000002c3947 */ /* 0x000fea0003800000 */
[----:B--2---:R-:W2:Y:S01]  /*1230*/  LDS R2, [UR8+0x1c] ;  /* 0x00001c08ff027984 */ /* 0x004ea20008000800 */
[----:B------:R-:W3:Y:S02]  /*1240*/  LDC.64 R6, c[0x0][0x3b8] ;  /* 0x0000ee00ff067b82 */ /* 0x000ee40000000a00 */
[--C-:B---3--:R-:W-:Y:S02]  /*1250*/  SHF.R.U32.HI R5, RZ, 0x4, R7.reuse ;  /* 0x00000004ff057819 */ /* 0x108fe40000011607 */
[----:B----4-:R-:W-:-:S05]  /*1260*/  SHF.R.U64 R3, R6, 0x4, R7 ;  /* 0x0000000406037819 */ /* 0x010fca0000001207 */
[----:B------:R3:W-:Y:S01]  /*1270*/  STS [UR8+0xc], R3 ;  /* 0x00000c03ff007988 */ /* 0x0007e20008000808 */
[----:B--2---:R-:W-:-:S05]  /*1280*/  LOP3.LUT R2, R2, 0xf, R5, 0xb8, !PT ;  /* 0x0000000f02027812 */ /* 0x004fca00078eb805 */
[----:B------:R3:W-:Y:S02]  /*1290*/  STS [UR8+0x1c], R2 ;  /* 0x00001c02ff007988 */ /* 0x0007e40008000808 */
.L_x_44:
[----:B------:R-:W-:Y:S05]  /*12a0*/  @P3 BRA `(.L_x_46) ;  /* 0x00000000001c3947 */ /* 0x000fea0003800000 */
[----:B---3--:R-:W3:Y:S02]  /*12b0*/  LDS R2, [UR8+0x34] ;  /* 0x00003408ff027984 */ /* 0x008ee40008000800 */
[----:B---3--:R-:W-:-:S05]  /*12c0*/  LOP3.LUT R2, R2, 0x7, RZ, 0xb8, !PT ;  /* 0x0000000702027812 */ /* 0x008fca00078eb8ff */
[----:B------:R3:W-:Y:S02]  /*12d0*/  STS [UR8+0x34], R2 ;  /* 0x00003402ff007988 */ /* 0x0007e40008000808 */
.L_x_45:
[----:B------:R-:W-:Y:S05]  /*12e0*/  @P3 BRA `(.L_x_47) ;  /* 0x00000000001c3947 */ /* 0x000fea0003800000 */
[----:B--23--:R-:W2:Y:S02]  /*12f0*/  LDS R2, [UR8+0x34] ;  /* 0x00003408ff027984 */ /* 0x00cea40008000800 */
[----:B--2---:R-:W-:-:S05]  /*1300*/  LOP3.LUT R2, R2, 0x38, RZ, 0xb8, !PT ;  /* 0x0000003802027812 */ /* 0x004fca00078eb8ff */
[----:B------:R2:W-:Y:S02]  /*1310*/  STS [UR8+0x34], R2 ;  /* 0x00003402ff007988 */ /* 0x0005e40008000808 */
.L_x_46:
[----:B------:R-:W-:Y:S05]  /*1320*/  @P3 BRA `(.L_x_48) ;  /* 0x00000000001c3947 */ /* 0x000fea0003800000 */
[----:B--23--:R-:W2:Y:S02]  /*1330*/  LDS R2, [UR8+0x8] ;  /* 0x00000808ff027984 */ /* 0x00cea40008000800 */
[----:B--2---:R-:W-:-:S05]  /*1340*/  LOP3.LUT R2, R2, 0x780, RZ, 0xb8, !PT ;  /* 0x0000078002027812 */ /* 0x004fca00078eb8ff */
[----:B------:R2:W-:Y:S02]  /*1350*/  STS [UR8+0x8], R2 ;  /* 0x00000802ff007988 */ /* 0x0005e40008000808 */
.L_x_47:
[----:B------:R-:W-:Y:S05]  /*1360*/  @P3 BRA `(.L_x_49) ;  /* 0x0000000000283947 */ /* 0x000fea0003800000 */
[----:B--23--:R-:W2:Y:S02]  /*1370*/  LDS R2, [UR8+0x8] ;  /* 0x00000808ff027984 */ /* 0x00cea40008000800 */
[----:B--2---:R-:W-:-:S05]  /*1380*/  LOP3.LUT R2, R2, 0x1800, RZ, 0xb8, !PT ;  /* 0x0000180002027812 */ /* 0x004fca00078eb8ff */
[----:B------:R2:W-:Y:S02]  /*1390*/  STS [UR8+0x8], R2 ;  /* 0x00000802ff007988 */ /* 0x0005e40008000808 */
.L_x_48:
[----:B------:R-:W-:Y:S05]  /*13a0*/  @P3 BREAK.RELIABLE B2 ;  /* 0x0000000000023942 */ /* 0x000fea0003800100 */
[----:B------:R-:W-:Y:S05]  /*13b0*/  @P3 BRA `(.L_x_50) ;  /* 0x0000000000243947 */ /* 0x000fea0003800000 */
[----:B--23--:R-:W2:Y:S01]  /*13c0*/  LDS R2, [UR8+0x8] ;  /* 0x00000808ff027984 */ /* 0x00cea20008000800 */
[----:B----4-:R-:W-:-:S05]  /*13d0*/  IMAD.MOV.U32 R3, RZ, RZ, 0x6000 ;  /* 0x00006000ff037424 */ /* 0x010fca00078e00ff */
[----:B--2---:R-:W-:-:S04]  /*13e0*/  LOP3.LUT R2, R2, 0x4000, R3, 0xd8, !PT ;  /* 0x0000400002027812 */ /* 0x004fc800078ed803 */
[----:B------:R-:W-:-:S05]  /*13f0*/  LOP3.LUT R2, R2, 0x400000, RZ, 0xb8, !PT ;  /* 0x0040000002027812 */ /* 0x000fca00078eb8ff */
[----:B------:R2:W-:Y:S02]  /*1400*/  STS [UR8+0x8], R2 ;  /* 0x00000802ff007988 */ /* 0x0005e40008000808 */
.L_x_49:
[----:B------:R-:W-:Y:S05]  /*1410*/  BSYNC.RELIABLE B2 ;  /* 0x0000000000027941 */ /* 0x000fea0003800100 */
.L_x_40:
[----:B--23--:R-:W2:Y:S02]  /*1420*/  @!P3 LDS R2, [UR8+0x8] ;  /* 0x00000808ff02b984 */ /* 0x00cea40008000800 */
[----:B--2---:R-:W-:-:S05]  /*1430*/  @!P3 LOP3.LUT R2, R2, 0x8000, RZ, 0xb8, !PT ;  /* 0x000080000202b812 */ /* 0x004fca00078eb8ff */
[----:B------:R2:W-:Y:S02]  /*1440*/  @!P3 STS [UR8+0x8], R2 ;  /* 0x00000802ff00b988 */ /* 0x0005e40008000808 */
.L_x_50:
[----:B------:R-:W-:Y:S05]  /*1450*/  BSYNC.RECONVERGENT B3 ;  /* 0x0000000000037941 */ /* 0x000fea0003800200 */
.L_x_39:
[----:B------:R-:W-:Y:S05]  /*1460*/  WARPSYNC.ALL ;  /* 0x0000000000007948 */ /* 0x000fea0003800000 */
[----:B------:R-:W-:Y:S01]  /*1470*/  NOP ;  /* 0x0000000000007918 */ /* 0x000fe20000000000 */
[----:B------:R-:W-:-:S04]  /*1480*/  UIADD3 UR4, UPT, UPT, UR4, 0x100, URZ ;  /* 0x0000010004047890 */ /* 0x000fc8000fffe0ff */
[----:B------:R-:W-:-:S04]  /*1490*/  UIADD3 UR20, UP0, UPT, UR4, UR20, URZ ;  /* 0x0000001404147290 */ /* 0x000fc8000ff1e0ff */
[----:B------:R-:W-:Y:S01]  /*14a0*/  ULEA.HI.X.SX32 UR21, UR4, UR21, 0x1, UP0 ;  /* 0x0000001504157291 */ /* 0x000fe200080f0eff */
[----:B------:R-:W-:Y:S11]  /*14b0*/  @P0 BRA `(.L_x_51) ;  /* 0x0000000000300947 */ /* 0x000ff60003800000 */
[----:B--23--:R-:W2:Y:S01]  /*14c0*/  S2R R2, SR_LANEID ;  /* 0x0000000000027919 */ /* 0x00cea20000000000 */
[----:B------:R-:W-:Y:S05]  /*14d0*/  WARPSYNC.ALL ;  /* 0x0000000000007948 */ /* 0x000fea0003800000 */
[----:B------:R-:W-:Y:S01]  /*14e0*/  NOP ;  /* 0x0000000000007918 */ /* 0x000fe20000000000 */
[----:B--2--5:R-:W-:-:S05]  /*14f0*/  IMAD.SHL.U32 R4, R2, 0x4, RZ ;  /* 0x0000000402047824 */ /* 0x024fca00078e00ff */
[----:B------:R-:W2:Y:S01]  /*1500*/  LDS R5, [R4+UR8] ;  /* 0x0000000804057984 */ /* 0x000ea20008000800 */
[----:B------:R-:W-:-:S05]  /*1510*/  IADD3 R2, P1, PT, R4, UR20, RZ ;  /* 0x0000001404027c10 */ /* 0x000fca000ff3e0ff */
[----:B----4-:R-:W-:-:S05]  /*1520*/  IMAD.X R3, RZ, RZ, UR21, P1 ;  /* 0x00000015ff037e24 */ /* 0x010fca00088e06ff */
[----:B--2---:R2:W3:Y:S01]  /*1530*/  ATOMG.E.EXCH.STRONG.GPU PT, RZ, [R2], R5 ;  /* 0x0000000502ff73a8 */ /* 0x0044e200041ee100 */
[----:B------:R-:W-:-:S04]  /*1540*/  DEPBAR {5,4,3,2,1,0} ;  /* 0x0000003f0000791a */ /* 0x000fc80000000000 */
[----:B------:R-:W4:Y:S02]  /*1550*/  CCTL.E.C.LDCU.IV.DEEP [UR20] ;  /* 0x0000000014007540 */ /* 0x000f240009c08000 */
[----:B----4-:R2:W-:Y:S01]  /*1560*/  UTMACCTL.IV [UR20] ;  /* 0x00000000140079b9 */ /* 0x0105e20008000000 */
[----:B------:R-:W-:Y:S01]  /*1570*/  NOP ;  /* 0x0000000000007918 */ /* 0x000fe20000000000 */
.L_x_51:
[----:B------:R-:W-:Y:S05]  /*1580*/  @P0 BRA `(.L_x_52) ;  /* 0x00000000000c0947 */ /* 0x000fea0003800000 */
[----:B------:R0:W-:Y:S01]  /*1590*/  UTMACMDFLUSH ;  /* 0x00000000000079b7 */ /* 0x0001e20000000000 */
[----:B------:R-:W-:Y:S05]  /*15a0*/  @P0 BRA `(.L_x_52) ;  /* 0x0000000000040947 */ /* 0x000fea0003800000 */
[----:B------:R-:W-:-:S04]  /*15b0*/  DEPBAR.LE SB0, 0x0 ;  /* 0x000080000000791a */ /* 0x000fc80000000000 */
.L_x_52:
[----:B------:R-:W-:Y:S05]  /*15c0*/  WARPSYNC.ALL ;  /* 0x0000000000007948 */ /* 0x000fea0003800000 */
[----:B------:R-:W-:Y:S01]  /*15d0*/  NOP ;  /* 0x0000000000007918 */ /* 0x000fe20000000000 */
[----:B---3--:R-:W-:Y:S01]  /*15e0*/  BAR.SYNC.DEFER_BLOCKING 0x0 ;  /* 0x0000000000007b1d */ /* 0x008fe20000010000 */
[----:B--2---:R-:W-:Y:S01]  /*15f0*/  SHF.R.U32.HI R2, RZ, 0x5, R0 ;  /* 0x00000005ff027819 */ /* 0x004fe20000011600 */
[----:B------:R-:W-:-:S03]  /*1600*/  UIADD3 UR15, UPT, UPT, UR8, 0xc020, URZ ;  /* 0x0000c020080f7890 */ /* 0x000fc6000fffe0ff */
[----:B------:R-:W-:Y:S01]  /*1610*/  R2UR UR22, R2 ;  /* 0x00000000021672ca */ /* 0x000fe200000e0000 */
[----:B------:R-:W-:Y:S01]  /*1620*/  VOTEU.ALL UP0, P3 ;  /* 0x0000000000ff7886 */ /* 0x000fe20001800000 */
[----:B------:R-:W-:Y:S01]  /*1630*/  UMOV UR4, 0x1 ;  /* 0x0000000100047882 */ /* 0x000fe20000000000 */
[----:B------:R-:W-:Y:S01]  /*1640*/  VOTEU.ALL UP1, P3 ;  /* 0x0000000000ff7886 */ /* 0x000fe20001820000 */
[----:B------:R-:W-:Y:S02]  /*1650*/  BSSY.RECONVERGENT B3, `(.L_x_53) ;  /* 0x0000018000037945 */ /* 0x000fe40003800200 */
[----:B------:R-:W-:-:S04]  /*1660*/  @!UP0 UIADD3 UR10, UPT, UPT, -UR4, 0x100000, URZ ;  /* 0x00100000040a8890 */ /* 0x000fc8000fffe1ff */
[----:B------:R-:W-:Y:S02]  /*1670*/  @!UP0 USHF.L.U32 UR11, UR10, 0xb, URZ ;  /* 0x0000000b0a0b8899 */ /* 0x000fe400080006ff */
[----:B------:R-:W-:Y:S02]  /*1680*/  @!UP0 USHF.L.U32 UR10, UR10, 0x1, URZ ;  /* 0x000000010a0a8899 */ /* 0x000fe400080006ff */
[----:B------:R-:W-:-:S04]  /*1690*/  @!UP0 UIADD3 UR4, UPT, UPT, -UR4, 0x100000, URZ ;  /* 0x0010000004048890 */ /* 0x000fc8000fffe1ff */
[----:B------:R-:W-:Y:S02]  /*16a0*/  @!UP0 USHF.L.U32 UR5, UR4, 0xb, URZ ;  /* 0x0000000b04058899 */ /* 0x000fe400080006ff */
[----:B------:R-:W-:Y:S01]  /*16b0*/  @!UP0 USHF.L.U32 UR4, UR4, 0x1, URZ ;  /* 0x0000000104048899 */ /* 0x000fe200080006ff */
[----:B------:R-:W-:Y:S01]  /*16c0*/  VOTEU.ALL UP0, P3 ;  /* 0x0000000000ff7886 */ /* 0x000fe20001800000 */
[----:B------:R-:W2:Y:S04]  /*16d0*/  FENCE.VIEW.ASYNC.S ;  /* 0x00000000000073c6 */ /* 0x000ea80000000000 */
[----:B--2---:R2:W3:Y:S06]  /*16e0*/  @!UP0 SYNCS.EXCH.64 URZ, [UR8+0xc000], UR10 ;  /* 0x00c0000a08ff85b2 */ /* 0x0044ec0008000100 */
[----:B------:R2:W3:Y:S02]  /*16f0*/  @!UP1 SYNCS.EXCH.64 URZ, [UR8+0xc020], UR4 ;  /* 0x00c0200408ff95b2 */ /* 0x0004e40008000100 */
[----:B---3--:R-:W-:Y:S06]  /*1700*/  BAR.SYNC.DEFER_BLOCKING 0x0 ;  /* 0x0000000000007b1d */ /* 0x008fec0000010000 */
[----:B------:R-:W-:Y:S05]  /*1710*/  @P3 BRA `(.L_x_54) ;  /* 0x00000000002c3947 */ /* 0x000fea0003800000 */
[----:B--2---:R-:W-:Y:S02]  /*1720*/  UMOV UR4, 0x1 ;  /* 0x0000000100047882 */ /* 0x004fe40000000000 */
[----:B------:R-:W-:-:S04]  /*1730*/  UIADD3 UR10, UPT, UPT, -UR4, 0x100000, URZ ;  /* 0x00100000040a7890 */ /* 0x000fc8000fffe1ff */
[----:B------:R-:W-:Y:S02]  /*1740*/  USHF.L.U32 UR11, UR10, 0xb, URZ ;  /* 0x0000000b0a0b7899 */ /* 0x000fe400080006ff */
[----:B------:R-:W-:Y:S02]  /*1750*/  USHF.L.U32 UR10, UR10, 0x1, URZ ;  /* 0x000000010a0a7899 */ /* 0x000fe400080006ff */
[----:B------:R-:W-:-:S04]  /*1760*/  UIADD3 UR4, UPT, UPT, -UR4, 0x100000, URZ ;  /* 0x0010000004047890 */ /* 0x000fc8000fffe1ff */
[----:B------:R-:W-:Y:S02]  /*1770*/  USHF.L.U32 UR5, UR4, 0xb, URZ ;  /* 0x0000000b04057899 */ /* 0x000fe400080006ff */
[----:B------:R-:W-:Y:S01]  /*1780*/  USHF.L.U32 UR4, UR4, 0x1, URZ ;  /* 0x0000000104047899 */ /* 0x000fe200080006ff */
[----:B------:R-:W2:Y:S03]  /*1790*/  FENCE.VIEW.ASYNC.S ;  /* 0x00000000000073c6 */ /* 0x000ea60000000000 */
[----:B--2---:R3:W2:Y:S08]  /*17a0*/  SYNCS.EXCH.64 URZ, [UR8+0xc008], UR10 ;  /* 0x00c0080a08ff75b2 */ /* 0x0046b00008000100 */
[----:B------:R3:W4:Y:S02]  /*17b0*/  SYNCS.EXCH.64 URZ, [UR8+0xc028], UR4 ;  /* 0x00c0280408ff75b2 */ /* 0x0007240008000100 */
[----:B---3--:R-:W-:Y:S01]  /*17c0*/  NOP ;  /* 0x0000000000007918 */ /* 0x008fe20000000000 */
.L_x_54:
[----:B--2---:R-:W-:Y:S05]  /*17d0*/  BSYNC.RECONVERGENT B3 ;  /* 0x0000000000037941 */ /* 0x004fea0003800200 */
.L_x_53:
[----:B----4-:R-:W-:Y:S06]  /*17e0*/  BAR.SYNC.DEFER_BLOCKING 0x0 ;  /* 0x0000000000007b1d */ /* 0x010fec0000010000 */
[----:B------:R-:W-:Y:S04]  /*17f0*/  BSSY.RECONVERGENT B3, `(.L_x_55) ;  /* 0x000000d000037945 */ /* 0x000fe80003800200 */
[----:B------:R-:W-:Y:S05]  /*1800*/  @P3 BRA `(.L_x_56) ;  /* 0x00000000002c3947 */ /* 0x000fea0003800000 */
[----:B------:R-:W-:Y:S02]  /*1810*/  UMOV UR4, 0x1 ;  /* 0x0000000100047882 */ /* 0x000fe40000000000 */
[----:B------:R-:W-:-:S04]  /*1820*/  UIADD3 UR10, UPT, UPT, -UR4, 0x100000, URZ ;  /* 0x00100000040a7890 */ /* 0x000fc8000fffe1ff */
[----:B------:R-:W-:Y:S02]  /*1830*/  USHF.L.U32 UR11, UR10, 0xb, URZ ;  /* 0x0000000b0a0b7899 */ /* 0x000fe400080006ff */
[----:B------:R-:W-:Y:S02]  /*1840*/  USHF.L.U32 UR10, UR10, 0x1, URZ ;  /* 0x000000010a0a7899 */ /* 0x000fe400080006ff */
[----:B------:R-:W-:-:S04]  /*1850*/  UIADD3 UR4, UPT, UPT, -UR4, 0x100000, URZ ;  /* 0x0010000004047890 */ /* 0x000fc8000fffe1ff */
[----:B------:R-:W-:Y:S02]  /*1860*/  USHF.L.U32 UR5, UR4, 0xb, URZ ;  /* 0x0000000b04057899 */ /* 0x000fe400080006ff */
[----:B------:R-:W-:Y:S01]  /*1870*/  USHF.L.U32 UR4, UR4, 0x1, URZ ;  /* 0x0000000104047899 */ /* 0x000fe200080006ff */
[----:B------:R-:W2:Y:S03]  /*1880*/  FENCE.VIEW.ASYNC.S ;  /* 0x00000000000073c6 */ /* 0x000ea60000000000 */
[----:B--2---:R2:W3:Y:S08]  /*1890*/  SYNCS.EXCH.64 URZ, [UR8+0xc010], UR10 ;  /* 0x00c0100a08ff75b2 */ /* 0x0044f00008000100 */
[----:B------:R2:W4:Y:S01]  /*18a0*/  SYNCS.EXCH.64 URZ, [UR8+0xc030], UR4 ;  /* 0x00c0300408ff75b2 */ /* 0x0005220008000100 */
[----:B------:R-:W-:Y:S01]  /*18b0*/  NOP ;  /* 0x0000000000007918 */ /* 0x000fe20000000000 */
.L_x_56:
[----:B--2---:R-:W-:Y:S05]  /*18c0*/  BSYNC.RECONVERGENT B3 ;  /* 0x0000000000037941 */ /* 0x004fea0003800200 */
.L_x_55:
[----:B---34-:R-:W-:Y:S01]  /*18d0*/  BAR.SYNC.DEFER_BLOCKING 0x0 ;  /* 0x0000000000007b1d */ /* 0x018fe20000010000 */
[----:B------:R-:W-:Y:S01]  /*18e0*/  USHF.L.U32 UR19, UR7, 0x7, URZ ;  /* 0x0000000707137899 */ /* 0x000fe200080006ff */
[----:B------:R-:W-:Y:S01]  /*18f0*/  ISETP.GE.AND P0, PT, R8, 0x1, PT ;  /* 0x000000010800780c */ /* 0x000fe20003f06270 */
[----:B------:R-:W-:-:S03]  /*1900*/  USHF.L.U32 UR14, UR9, 0x6, URZ ;  /* 0x00000006090e7899 */ /* 0x000fc600080006ff */
        /* <DEDUP_REMOVED lines=13> */
.L_x_58:
[----:B--2---:R-:W-:Y:S05]  /*19e0*/  BSYNC.RECONVERGENT B3 ;  /* 0x0000000000037941 */ /* 0x004fea0003800200 */
.L_x_57:
[----:B------:R-:W-:Y:S05]  /*19f0*/  @!P0 BRA `(.L_x_59) ;  /* 0x0000000800208947 */ /* 0x000fea0003800000 */
[----:B---34-:R-:W-:Y:S01]  /*1a00*/  BAR.SYNC.DEFER_BLOCKING 0x0 ;  /* 0x0000000000007b1d */ /* 0x018fe20000010000 */
[----:B------:R-:W-:Y:S01]  /*1a10*/  @!P3 IMAD.MOV.U32 R2, RZ, RZ, 0x3000 ;  /* 0x00003000ff02b424 */ /* 0x000fe200078e00ff */
[----:B------:R-:W-:Y:S02]  /*1a20*/  ELECT P1, URZ, PT ;  /* 0x0000000000ff782f */ /* 0x000fe40003820000 */
[----:B------:R-:W-:Y:S02]  /*1a30*/  ELECT P0, URZ, PT ;  /* 0x0000000000ff782f */ /* 0x000fe40003800000 */
[C---:B------:R-:W-:Y:S01]  /*1a40*/  ISETP.LT.U32.AND P1, PT, R36.reuse, 0x20, P1 ;  /* 0x000000202400780c */ /* 0x040fe20000f21070 */
[----:B------:R-:W-:Y:S01]  /*1a50*/  UMOV UR11, UR19 ;  /* 0x00000013000b7c82 */ /* 0x000fe20008000000 */
[----:B------:R-:W-:Y:S01]  /*1a60*/  ISETP.LT.U32.AND P0, PT, R36, 0x20, P0 ;  /* 0x000000202400780c */ /* 0x000fe20000701070 */
[----:B------:R-:W-:Y:S01]  /*1a70*/  UIADD3 UR4, UPT, UPT, UR8, 0x8000, URZ ;  /* 0x0000800008047890 */ /* 0x000fe2000fffe0ff */
[----:B------:R-:W-:-:S09]  /*1a80*/  UMOV UR6, UR14 ;  /* 0x0000000e00067c82 */ /* 0x000fd20008000000 */
[----:B------:R-:W-:Y:S01]  /*1a90*/  VOTEU.ANY UP0, P1 ;  /* 0x0000000000ff7886 */ /* 0x000fe20000800100 */
[----:B------:R-:W-:Y:S01]  /*1aa0*/  VOTEU.ANY UP2, P1 ;  /* 0x0000000000ff7886 */ /* 0x000fe20000840100 */
[----:B------:R-:W-:Y:S01]  /*1ab0*/  VOTEU.ANY UP1, P0 ;  /* 0x0000000000ff7886 */ /* 0x000fe20000020100 */
[----:B------:R-:W-:Y:S01]  /*1ac0*/  VOTEU.ANY UP3, P0 ;  /* 0x0000000000ff7886 */ /* 0x000fe20000060100 */
[----:B------:R2:W-:Y:S01]  /*1ad0*/  @!P3 SYNCS.ARRIVE.TRANS64 RZ, [UR8+0xc000], R2 ;  /* 0x00c00002ffffb9a7 */ /* 0x0005e20008000008 */
[----:B------:R3:W-:Y:S06]  /*1ae0*/  MEMBAR.ALL.CTA ;  /* 0x0000000000007992 */ /* 0x0007ec0000008000 */
[----:B---3--:R-:W3:Y:S01]  /*1af0*/  FENCE.VIEW.ASYNC.S ;  /* 0x00000000000073c6 */ /* 0x008ee20000000000 */
[----:B------:R-:W-:Y:S01]  /*1b00*/  @UP0 UIADD3 UR9, UPT, UPT, UR8, 0xc000, URZ ;  /* 0x0000c00008090890 */ /* 0x000fe2000fffe0ff */
[----:B------:R-:W-:Y:S01]  /*1b10*/  @UP0 UMOV UR10, URZ ;  /* 0x000000ff000a0c82 */ /* 0x000fe20008000000 */
[----:B------:R-:W-:Y:S01]  /*1b20*/  @UP1 UIADD3 UR5, UPT, UPT, UR8, 0xc000, URZ ;  /* 0x0000c00008051890 */ /* 0x000fe2000fffe0ff */
[----:B------:R-:W-:Y:S01]  /*1b30*/  @UP1 UMOV UR7, URZ ;  /* 0x000000ff00071c82 */ /* 0x000fe20008000000 */
[----:B------:R-:W-:Y:S01]  /*1b40*/  UISETP.NE.U32.AND UP0, UPT, UR22, URZ, UPT ;  /* 0x000000ff1600728c */ /* 0x000fe2000bf05070 */
[----:B---3--:R-:W-:Y:S06]  /*1b50*/  BAR.SYNC.DEFER_BLOCKING 0x0 ;  /* 0x0000000000007b1d */ /* 0x008fec0000010000 */
[----:B------:R2:W-:Y:S02]  /*1b60*/  @UP2 UTMALDG.2D [UR8], [UR24] ;  /* 0x00000008180025b4 */ /* 0x0005e40008008000 */
[----:B------:R-:W-:Y:S06]  /*1b70*/  BAR.SYNC.DEFER_BLOCKING 0x0 ;  /* 0x0000000000007b1d */ /* 0x000fec0000010000 */
[----:B------:R2:W-:Y:S02]  /*1b80*/  @UP3 UTMALDG.2D [UR4], [UR26] ;  /* 0x000000041a0035b4 */ /* 0x0005e40008008000 */
[----:B------:R-:W-:Y:S06]  /*1b90*/  BAR.SYNC.DEFER_BLOCKING 0x0 ;  /* 0x0000000000007b1d */ /* 0x000fec0000010000 */
[----:B------:R-:W3:Y:S02]  /*1ba0*/  SYNCS.PHASECHK.TRANS64.TRYWAIT P0, [UR8+0xc000], RZ ;  /* 0x00c000ffff0075a7 */ /* 0x000ee40008001108 */
[----:B--23--:R-:W-:Y:S05]  /*1bb0*/  @!P0 BRA `(.L_x_60) ;  /* 0x0000000c00748947 */ /* 0x00cfea0003800000 */
.L_x_78:
[----:B------:R-:W-:Y:S05]  /*1bc0*/  BRA.U UP0, `(.L_x_61) ;  /* 0x0000000100547547 */ /* 0x000fea000b800000 */
[----:B------:R-:W-:Y:S02]  /*1bd0*/  USHF.R.U32.HI UR5, URZ, 0x4, UR8 ;  /* 0x00000004ff057899 */ /* 0x000fe40008011608 */
[----:B------:R-:W-:Y:S02]  /*1be0*/  USHF.R.U32.HI UR6, URZ, 0x4, UR4 ;  /* 0x00000004ff067899 */ /* 0x000fe40008011604 */
[----:B------:R-:W-:Y:S02]  /*1bf0*/  USGXT.U32 UR4, UR5, 0xe ;  /* 0x0000000e0504789a */ /* 0x000fe40008000000 */
[----:B------:R-:W-:Y:S01]  /*1c00*/  USGXT.U32 UR6, UR6, 0xe ;  /* 0x0000000e0606789a */ /* 0x000fe20008000000 */
[----:B------:R-:W-:Y:S01]  /*1c10*/  UMOV UR10, 0xfffffffe ;  /* 0xfffffffe000a7882 */ /* 0x000fe20000000000 */
[----:B------:R-:W-:Y:S01]  /*1c20*/  UMOV UR11, 0x7fffbfdf ;  /* 0x7fffbfdf000b7882 */ /* 0x000fe20000000000 */
[----:B------:R-:W-:Y:S01]  /*1c30*/  UMOV UR12, 0xffffff80 ;  /* 0xffffff80000c7882 */ /* 0x000fe20000000000 */
[----:B------:R-:W-:Y:S01]  /*1c40*/  UMOV UR13, 0x7fffbfdf ;  /* 0x7fffbfdf000d7882 */ /* 0x000fe20000000000 */
[----:B------:R-:W-:Y:S01]  /*1c50*/  UMOV UR5, URZ ;  /* 0x000000ff00057c82 */ /* 0x000fe20008000000 */
[----:B------:R-:W-:Y:S01]  /*1c60*/  UMOV UR7, URZ ;  /* 0x000000ff00077c82 */ /* 0x000fe20008000000 */
[----:B------:R-:W-:-:S02]  /*1c70*/  UIADD3.64 UR10, UPT, UPT, UR4, -UR10, URZ ;  /* 0x8000000a040a7297 */ /* 0x000fc4000fffe0ff */
[----:B------:R-:W-:Y:S01]  /*1c80*/  UIADD3.64 UR12, UPT, UPT, UR6, -UR12, URZ ;  /* 0x8000000c060c7297 */ /* 0x000fe2000fffe0ff */
[----:B------:R-:W-:Y:S01]  /*1c90*/  UMOV UR16, 0x0 ;  /* 0x0000000000107882 */ /* 0x000fe20000000000 */
[----:B------:R-:W-:Y:S01]  /*1ca0*/  UMOV UR17, 0x8110010 ;  /* 0x0811001000117882 */ /* 0x000fe20000000000 */
[----:B------:R-:W-:Y:S01]  /*1cb0*/  UMOV UR5, 0x80004020 ;  /* 0x8000402000057882 */ /* 0x000fe20000000000 */
[----:B------:R-:W-:Y:S01]  /*1cc0*/  UMOV UR7, 0x80004020 ;  /* 0x8000402000077882 */ /* 0x000fe20000000000 */
[----:B------:R-:W-:Y:S01]  /*1cd0*/  UMOV UR28, 0x0 ;  /* 0x00000000001c7882 */ /* 0x000fe20000000000 */
[----:B------:R-:W-:Y:S01]  /*1ce0*/  UMOV UR29, 0x8110010 ;  /* 0x08110010001d7882 */ /* 0x000fe20000000000 */
[----:B------:R2:W-:Y:S02]  /*1cf0*/  UTCQMMA gdesc[UR4], gdesc[UR6], tmem[UR23], tmem[UR16], idesc[UR17], !UPT ;  /* 0x00ff1006040075ea */ /* 0x0005e4000f800317 */
[----:B------:R2:W-:Y:S01]  /*1d00*/  UTCQMMA gdesc[UR10], gdesc[UR12], tmem[UR23], tmem[UR28], idesc[UR29], UPT ;  /* 0x00ff1c0c0a0075ea */ /* 0x0005e2000b800317 */
[----:B------:R-:W-:-:S02]  /*1d10*/  NOP ;  /* 0x0000000000007918 */ /* 0x000fc40000000000 */
.L_x_61:
[----:B------:R-:W-:Y:S01]  /*1d20*/  ELECT P0, URZ, PT ;  /* 0x0000000000ff782f */ /* 0x000fe20003800000 */
[----:B--2---:R-:W-:Y:S01]  /*1d30*/  UMOV UR4, UR15 ;  /* 0x0000000f00047c82 */ /* 0x004fe20008000000 */
[----:B------:R-:W-:Y:S02]  /*1d40*/  UMOV UR5, URZ ;  /* 0x000000ff00057c82 */ /* 0x000fe40008000000 */
[----:B------:R-:W-:-:S13]  /*1d50*/  ISETP.LT.U32.AND P0, PT, R36, 0x20, P0 ;  /* 0x000000202400780c */ /* 0x000fda0000701070 */
[----:B------:R-:W-:Y:S01]  /*1d60*/  VOTEU.ANY UP0, P0 ;  /* 0x0000000000ff7886 */ /* 0x000fe20000000100 */
[----:B------:R-:W-:Y:S01]  /*1d70*/  VOTEU.ANY UP1, P0 ;  /* 0x0000000000ff7886 */ /* 0x000fe20000020100 */
[----:B------:R-:W-:-:S03]  /*1d80*/  ISETP.GE.U32.AND P0, PT, R8, 0x41, PT ;  /* 0x000000410800780c */ /* 0x000fc60003f06070 */
[----:B------:R-:W-:Y:S02]  /*1d90*/  @UP0 UMOV UR4, UR4 ;  /* 0x0000000400040c82 */ /* 0x000fe40008000000 */
[----:B------:R2:W-:Y:S01]  /*1da0*/  @UP1 UTCBAR [UR4], URZ ;  /* 0x000000ff040013e9 */ /* 0x0005e200080000ff */
[----:B------:R-:W-:Y:S06]  /*1db0*/  BAR.SYNC.DEFER_BLOCKING 0x0 ;  /* 0x0000000000007b1d */ /* 0x000fec0000010000 */
[----:B------:R-:W3:Y:S02]  /*1dc0*/  SYNCS.PHASECHK.TRANS64.TRYWAIT P1, [UR8+0xc020], RZ ;  /* 0x00c020ffff0075a7 */ /* 0x000ee40008021108 */
[----:B--23--:R-:W-:Y:S05]  /*1dd0*/  @!P1 BRA `(.L_x_62) ;  /* 0x0000000800f89947 */ /* 0x00cfea0003800000 */
.L_x_79:
[----:B------:R-:W-:Y:S01]  /*1de0*/  UMOV UR4, URZ ;  /* 0x000000ff00047c82 */ /* 0x000fe20008000000 */
[----:B------:R-:W-:Y:S05]  /*1df0*/  @!P0 BRA `(.L_x_59) ;  /* 0x0000000400208947 */ /* 0x000fea0003800000 */
[----:B------:R-:W2:Y:S01]  /*1e00*/  LDCU UR29, c[0x0][0x3a0] ;  /* 0x00007400ff1d77ac */ /* 0x000ea20008000800 */
[----:B------:R-:W-:Y:S01]  /*1e10*/  UMOV UR9, 0x1 ;  /* 0x0000000100097882 */ /* 0x000fe20000000000 */
[----:B------:R-:W-:-:S05]  /*1e20*/  UMOV UR18, 0x40 ;  /* 0x0000004000127882 */ /* 0x000fca0000000000 */
.L_x_66:
[----:B------:R-:W-:Y:S01]  /*1e30*/  BAR.SYNC.DEFER_BLOCKING 0x0 ;  /* 0x0000000000007b1d */ /* 0x000fe20000010000 */
[----:B------:R-:W-:Y:S01]  /*1e40*/  ULEA UR28, UR9, UR8, 0x3 ;  /* 0x00000008091c7291 */ /* 0x000fe2000f8e18ff */
[----:B------:R-:W-:Y:S01]  /*1e50*/  @!P3 IMAD.MOV.U32 R2, RZ, RZ, 0x3000 ;  /* 0x00003000ff02b424 */ /* 0x000fe200078e00ff */
[----:B------:R-:W-:Y:S01]  /*1e60*/  ELECT P1, URZ, PT ;  /* 0x0000000000ff782f */ /* 0x000fe20003820000 */
[----:B------:R-:W-:-:S03]  /*1e70*/  ULEA UR16, UR9, UR8, 0xd ;  /* 0x0000000809107291 */ /* 0x000fc6000f8e68ff */
[----:B------:R-:W-:Y:S02]  /*1e80*/  ISETP.LT.U32.AND P1, PT, R36, 0x20, P1 ;  /* 0x000000202400780c */ /* 0x000fe40000f21070 */
[----:B------:R-:W-:Y:S01]  /*1e90*/  ELECT P0, URZ, PT ;  /* 0x0000000000ff782f */ /* 0x000fe20003800000 */
[----:B------:R-:W-:-:S03]  /*1ea0*/  ULEA UR12, UR9, UR8, 0xc ;  /* 0x00000008090c7291 */ /* 0x000fc6000f8e60ff */
[----:B------:R-:W-:Y:S01]  /*1eb0*/  ISETP.LT.U32.AND P0, PT, R36, 0x20, P0 ;  /* 0x000000202400780c */ /* 0x000fe20000701070 */
[----:B------:R-:W-:Y:S01]  /*1ec0*/  UMOV UR15, UR18 ;  /* 0x00000012000f7c82 */ /* 0x000fe20008000000 */
[----:B------:R-:W-:Y:S02]  /*1ed0*/  UIADD3 UR12, UPT, UPT, UR12, 0x8000, URZ ;  /* 0x000080000c0c7890 */ /* 0x000fe4000fffe0ff */
[----:B------:R-:W-:-:S03]  /*1ee0*/  USHF.L.U32 UR5, UR4, 0x1f, URZ ;  /* 0x0000001f04057899 */ /* 0x000fc600080006ff */
[----:B------:R-:W-:Y:S01]  /*1ef0*/  VOTEU.ANY UP0, P1 ;  /* 0x0000000000ff7886 */ /* 0x000fe20000800100 */
[----:B------:R3:W-:Y:S01]  /*1f00*/  @!P3 SYNCS.ARRIVE.TRANS64 RZ, [UR28+0xc000], R2 ;  /* 0x00c00002ffffb9a7 */ /* 0x0007e2000800001c */
[----:B------:R4:W-:Y:S06]  /*1f10*/  MEMBAR.ALL.CTA ;  /* 0x0000000000007992 */ /* 0x0009ec0000008000 */
[----:B----4-:R-:W4:Y:S01]  /*1f20*/  FENCE.VIEW.ASYNC.S ;  /* 0x00000000000073c6 */ /* 0x010f220000000000 */
[----:B------:R-:W-:Y:S01]  /*1f30*/  @UP0 UIADD3 UR17, UPT, UPT, UR28, 0xc000, URZ ;  /* 0x0000c0001c110890 */ /* 0x000fe2000fffe0ff */
[----:B----4-:R-:W-:Y:S01]  /*1f40*/  VOTEU.ANY UP0, P1 ;  /* 0x0000000000ff7886 */ /* 0x010fe20000800100 */
[----:B------:R-:W-:Y:S01]  /*1f50*/  VOTEU.ANY UP1, P0 ;  /* 0x0000000000ff7886 */ /* 0x000fe20000020100 */
[----:B---3--:R-:W-:-:S04]  /*1f60*/  IMAD.U32 R2, RZ, RZ, UR5 ;  /* 0x00000005ff027e24 */ /* 0x008fc8000f8e00ff */
[----:B------:R-:W-:Y:S01]  /*1f70*/  @UP1 UIADD3 UR13, UPT, UPT, UR28, 0xc000, URZ ;  /* 0x0000c0001c0d1890 */ /* 0x000fe2000fffe0ff */
[----:B------:R-:W-:Y:S01]  /*1f80*/  VOTEU.ANY UP1, P0 ;  /* 0x0000000000ff7886 */ /* 0x000fe20000020100 */
[----:B------:R-:W-:Y:S06]  /*1f90*/  BAR.SYNC.DEFER_BLOCKING 0x0 ;  /* 0x0000000000007b1d */ /* 0x000fec0000010000 */
[----:B------:R3:W-:Y:S01]  /*1fa0*/  @UP0 UTMALDG.2D [UR16], [UR24] ;  /* 0x00000010180005b4 */ /* 0x0007e20008008000 */
[----:B------:R-:W-:Y:S01]  /*1fb0*/  UISETP.NE.U32.AND UP0, UPT, UR22, URZ, UPT ;  /* 0x000000ff1600728c */ /* 0x000fe2000bf05070 */
[----:B------:R-:W-:Y:S06]  /*1fc0*/  BAR.SYNC.DEFER_BLOCKING 0x0 ;  /* 0x0000000000007b1d */ /* 0x000fec0000010000 */
[----:B------:R3:W-:Y:S02]  /*1fd0*/  @UP1 UTMALDG.2D [UR12], [UR26] ;  /* 0x0000000c1a0015b4 */ /* 0x0007e40008008000 */
[----:B------:R-:W-:Y:S06]  /*1fe0*/  BAR.SYNC.DEFER_BLOCKING 0x0 ;  /* 0x0000000000007b1d */ /* 0x000fec0000010000 */
[----:B------:R-:W4:Y:S02]  /*1ff0*/  SYNCS.PHASECHK.TRANS64.TRYWAIT P0, [UR28+0xc000], R2 ;  /* 0x00c00002ff0075a7 */ /* 0x000f24000800111c */
[----:B---34-:R-:W-:Y:S05]  /*2000*/  @!P0 BRA `(.L_x_63) ;  /* 0x0000000800788947 */ /* 0x018fea0003800000 */
.L_x_80:
[----:B------:R-:W-:Y:S05]  /*2010*/  BRA.U UP0, `(.L_x_64) ;  /* 0x00000001004c7547 */ /* 0x000fea000b800000 */
[----:B------:R-:W-:Y:S02]  /*2020*/  USHF.R.U32.HI UR10, URZ, 0x4, UR16 ;  /* 0x00000004ff0a7899 */ /* 0x000fe40008011610 */
[----:B------:R-:W-:Y:S02]  /*2030*/  USHF.R.U32.HI UR12, URZ, 0x4, UR12 ;  /* 0x00000004ff0c7899 */ /* 0x000fe4000801160c */
[----:B------:R-:W-:Y:S02]  /*2040*/  USGXT.U32 UR10, UR10, 0xe ;  /* 0x0000000e0a0a789a */ /* 0x000fe40008000000 */
[----:B------:R-:W-:Y:S02]  /*2050*/  USGXT.U32 UR12, UR12, 0xe ;  /* 0x0000000e0c0c789a */ /* 0x000fe40008000000 */
[----:B------:R-:W-:Y:S02]  /*2060*/  UIADD3 UR16, UP0, UPT, UR10, 0x2, URZ ;  /* 0x000000020a107890 */ /* 0x000fe4000ff1e0ff */
[----:B------:R-:W-:Y:S01]  /*2070*/  UIADD3 UR30, UP1, UPT, UR12, 0x80, URZ ;  /* 0x000000800c1e7890 */ /* 0x000fe2000ff3e0ff */
[----:B------:R-:W-:Y:S01]  /*2080*/  UMOV UR5, URZ ;  /* 0x000000ff00057c82 */ /* 0x000fe20008000000 */
[----:B------:R-:W-:Y:S01]  /*2090*/  UMOV UR6, URZ ;  /* 0x000000ff00067c82 */ /* 0x000fe20008000000 */
[----:B------:R-:W-:-:S02]  /*20a0*/  UIADD3.X UR17, UPT, UPT, UR5, -0x7fffbfe0, URZ, UP0, !UPT ;  /* 0x8000402005117890 */ /* 0x000fc400087fe4ff */
[----:B------:R-:W-:Y:S01]  /*20b0*/  UIADD3.X UR31, UPT, UPT, UR6, -0x7fffbfe0, URZ, UP1, !UPT ;  /* 0x80004020061f7890 */ /* 0x000fe20008ffe4ff */
[----:B------:R-:W-:Y:S01]  /*20c0*/  UMOV UR32, 0x0 ;  /* 0x0000000000207882 */ /* 0x000fe20000000000 */
[----:B------:R-:W-:Y:S01]  /*20d0*/  UMOV UR33, 0x8110010 ;  /* 0x0811001000217882 */ /* 0x000fe20000000000 */
[----:B------:R-:W-:Y:S01]  /*20e0*/  UMOV UR11, 0x80004020 ;  /* 0x80004020000b7882 */ /* 0x000fe20000000000 */
[----:B------:R-:W-:Y:S01]  /*20f0*/  UMOV UR13, 0x80004020 ;  /* 0x80004020000d7882 */ /* 0x000fe20000000000 */
[----:B------:R-:W-:Y:S01]  /*2100*/  UMOV UR6, 0x0 ;  /* 0x0000000000067882 */ /* 0x000fe20000000000 */
[----:B------:R-:W-:Y:S01]  /*2110*/  UMOV UR7, 0x8110010 ;  /* 0x0811001000077882 */ /* 0x000fe20000000000 */
[----:B------:R3:W-:Y:S02]  /*2120*/  UTCQMMA gdesc[UR10], gdesc[UR12], tmem[UR23], tmem[UR32], idesc[UR33], UPT ;  /* 0x00ff200c0a0075ea */ /* 0x0007e4000b800317 */
[----:B------:R3:W-:Y:S01]  /*2130*/  UTCQMMA gdesc[UR16], gdesc[UR30], tmem[UR23], tmem[UR6], idesc[UR7], UPT ;  /* 0x00ff061e100075ea */ /* 0x0007e2000b800317 */
[----:B------:R-:W-:-:S02]  /*2140*/  NOP ;  /* 0x0000000000007918 */ /* 0x000fc40000000000 */
.L_x_64:
[----:B------:R-:W-:Y:S01]  /*2150*/  ELECT P0, URZ, PT ;  /* 0x0000000000ff782f */ /* 0x000fe20003800000 */
[----:B---3--:R-:W-:-:S03]  /*2160*/  UIADD3 UR6, UPT, UPT, UR28, 0xc020, URZ ;  /* 0x0000c0201c067890 */ /* 0x008fc6000fffe0ff */
[----:B------:R-:W-:Y:S01]  /*2170*/  ISETP.LT.U32.AND P0, PT, R36, 0x20, P0 ;  /* 0x000000202400780c */ /* 0x000fe20000701070 */
[----:B------:R-:W-:-:S12]  /*2180*/  UMOV UR7, URZ ;  /* 0x000000ff00077c82 */ /* 0x000fd80008000000 */
[----:B------:R-:W-:Y:S01]  /*2190*/  VOTEU.ANY UP0, P0 ;  /* 0x0000000000ff7886 */ /* 0x000fe20000000100 */
[----:B------:R-:W-:-:S04]  /*21a0*/  VOTEU.ANY UP1, P0 ;  /* 0x0000000000ff7886 */ /* 0x000fc80000020100 */
[----:B------:R-:W-:Y:S02]  /*21b0*/  @UP0 UMOV UR6, UR6 ;  /* 0x0000000600060c82 */ /* 0x000fe40008000000 */
[----:B------:R3:W-:Y:S01]  /*21c0*/  @UP1 UTCBAR [UR6], URZ ;  /* 0x000000ff060013e9 */ /* 0x0007e200080000ff */
[----:B------:R-:W-:Y:S06]  /*21d0*/  BAR.SYNC.DEFER_BLOCKING 0x0 ;  /* 0x0000000000007b1d */ /* 0x000fec0000010000 */
[----:B------:R-:W4:Y:S02]  /*21e0*/  SYNCS.PHASECHK.TRANS64.TRYWAIT P0, [UR28+0xc020], R2 ;  /* 0x00c02002ff0075a7 */ /* 0x000f24000800111c */
[----:B---34-:R-:W-:Y:S05]  /*21f0*/  @!P0 BRA `(.L_x_65) ;  /* 0x0000000800088947 */ /* 0x018fea0003800000 */
.L_x_81:
[----:B------:R-:W-:Y:S02]  /*2200*/  UIADD3 UR9, UPT, UPT, UR9, 0x1, URZ ;  /* 0x0000000109097890 */ /* 0x000fe4000fffe0ff */
[----:B------:R-:W-:Y:S02]  /*2210*/  UIADD3 UR18, UPT, UPT, UR18, 0x40, URZ ;  /* 0x0000004012127890 */ /* 0x000fe4000fffe0ff */
[----:B------:R-:W-:-:S04]  /*2220*/  UISETP.NE.U32.AND UP0, UPT, UR9, 0x4, UPT ;  /* 0x000000040900788c */ /* 0x000fc8000bf05070 */
[----:B------:R-:W-:Y:S02]  /*2230*/  USEL UR5, URZ, 0x1, UP0 ;  /* 0x00000001ff057887 */ /* 0x000fe40008000000 */
[----:B------:R-:W-:Y:S02]  /*2240*/  USEL UR9, UR9, URZ, UP0 ;  /* 0x000000ff09097287 */ /* 0x000fe40008000000 */
[----:B--2---:R-:W-:Y:S02]  /*2250*/  UISETP.GE.AND UP0, UPT, UR18, UR29, UPT ;  /* 0x0000001d1200728c */ /* 0x004fe4000bf06270 */
[----:B------:R-:W-:-:S07]  /*2260*/  ULOP3.LUT UR4, UR4, UR5, URZ, 0x3c, !UPT ;  /* 0x0000000504047292 */ /* 0x000fce000f8e3cff */
[----:B------:R-:W-:Y:S05]  /*2270*/  BRA.U !UP0, `(.L_x_66) ;  /* 0xfffffff908ec7547 */ /* 0x000fea000b83ffff */
.L_x_59:
[----:B---34-:R-:W-:Y:S06]  /*2280*/  BAR.SYNC.DEFER_BLOCKING 0x0 ;  /* 0x0000000000007b1d */ /* 0x018fec0000010000 */
[----:B------:R-:W-:Y:S04]  /*2290*/  BSSY.RECONVERGENT B3, `(.L_x_67) ;  /* 0x0000004000037945 */ /* 0x000fe80003800200 */
[----:B------:R-:W-:Y:S05]  /*22a0*/  @P3 BRA `(.L_x_68) ;  /* 0x0000000000083947 */ /* 0x000fea0003800000 */
[----:B------:R-:W2:Y:S02]  /*22b0*/  SYNCS.CCTL.IV [UR8+0xc000] ;  /* 0x00c00000ff0079b1 */ /* 0x000ea40008000008 */
[----:B--2---:R-:W2:Y:S02]  /*22c0*/  SYNCS.CCTL.IV [UR8+0xc020] ;  /* 0x00c02000ff0079b1 */ /* 0x004ea40008000008 */
.L_x_68:
[----:B------:R-:W-:Y:S05]  /*22d0*/  BSYNC.RECONVERGENT B3 ;  /* 0x0000000000037941 */ /* 0x000fea0003800200 */
.L_x_67:
[----:B--2---:R-:W-:Y:S06]  /*22e0*/  BAR.SYNC.DEFER_BLOCKING 0x0 ;  /* 0x0000000000007b1d */ /* 0x004fec0000010000 */
[----:B------:R-:W-:Y:S04]  /*22f0*/  BSSY.RECONVERGENT B3, `(.L_x_69) ;  /* 0x0000004000037945 */ /* 0x000fe80003800200 */
[----:B------:R-:W-:Y:S05]  /*2300*/  @P3 BRA `(.L_x_70) ;  /* 0x0000000000083947 */ /* 0x000fea0003800000 */
[----:B------:R-:W2:Y:S02]  /*2310*/  SYNCS.CCTL.IV [UR8+0xc008] ;  /* 0x00c00800ff0079b1 */ /* 0x000ea40008000008 */
[----:B--2---:R-:W2:Y:S02]  /*2320*/  SYNCS.CCTL.IV [UR8+0xc028] ;  /* 0x00c02800ff0079b1 */ /* 0x004ea40008000008 */
.L_x_70:
[----:B------:R-:W-:Y:S05]  /*2330*/  BSYNC.RECONVERGENT B3 ;  /* 0x0000000000037941 */ /* 0x000fea0003800200 */
.L_x_69:
[----:B--2---:R-:W-:Y:S06]  /*2340*/  BAR.SYNC.DEFER_BLOCKING 0x0 ;  /* 0x0000000000007b1d */ /* 0x004fec0000010000 */
[----:B------:R-:W-:Y:S04]  /*2350*/  BSSY.RECONVERGENT B3, `(.L_x_71) ;  /* 0x0000004000037945 */ /* 0x000fe80003800200 */
[----:B------:R-:W-:Y:S05]  /*2360*/  @P3 BRA `(.L_x_72) ;  /* 0x0000000000083947 */ /* 0x000fea0003800000 */
[----:B------:R-:W2:Y:S02]  /*2370*/  SYNCS.CCTL.IV [UR8+0xc010] ;  /* 0x00c01000ff0079b1 */ /* 0x000ea40008000008 */
[----:B--2---:R-:W2:Y:S02]  /*2380*/  SYNCS.CCTL.IV [UR8+0xc030] ;  /* 0x00c03000ff0079b1 */ /* 0x004ea40008000008 */
.L_x_72:
[----:B------:R-:W-:Y:S05]  /*2390*/  BSYNC.RECONVERGENT B3 ;  /* 0x0000000000037941 */ /* 0x000fea0003800200 */
.L_x_71:
[----:B--2---:R-:W-:Y:S06]  /*23a0*/  BAR.SYNC.DEFER_BLOCKING 0x0 ;  /* 0x0000000000007b1d */ /* 0x004fec0000010000 */
[----:B------:R-:W-:Y:S04]  /*23b0*/  BSSY.RECONVERGENT B3, `(.L_x_73) ;  /* 0x0000004000037945 */ /* 0x000fe80003800200 */
[----:B------:R-:W-:Y:S05]  /*23c0*/  @P3 BRA `(.L_x_74) ;  /* 0x0000000000083947 */ /* 0x000fea0003800000 */
[----:B------:R-:W2:Y:S02]  /*23d0*/  SYNCS.CCTL.IV [UR8+0xc018] ;  /* 0x00c01800ff0079b1 */ /* 0x000ea40008000008 */
[----:B--2---:R-:W2:Y:S02]  /*23e0*/  SYNCS.CCTL.IV [UR8+0xc038] ;  /* 0x00c03800ff0079b1 */ /* 0x004ea40008000008 */
.L_x_74:
[----:B------:R-:W-:Y:S05]  /*23f0*/  BSYNC.RECONVERGENT B3 ;  /* 0x0000000000037941 */ /* 0x000fea0003800200 */
.L_x_73:
[----:B------:R-:W-:Y:S01]  /*2400*/  USHF.L.U32 UR4, UR22, 0x15, URZ ;  /* 0x0000001516047899 */ /* 0x000fe200080006ff */
[C---:B------:R-:W-:Y:S01]  /*2410*/  IMAD.SHL.U32 R2, R0.reuse, 0x8, RZ ;  /* 0x0000000800027824 */ /* 0x040fe200078e00ff */
[----:B------:R-:W-:Y:S01]  /*2420*/  USHF.L.U32 UR22, UR22, 0x3, URZ ;  /* 0x0000000316167899 */ /* 0x000fe200080006ff */
[----:B------:R-:W-:Y:S01]  /*2430*/  SHF.R.U32.HI R3, RZ, 0x2, R0 ;  /* 0x00000002ff037819 */ /* 0x000fe20000011600 */
[----:B------:R-:W-:Y:S01]  /*2440*/  ULOP3.LUT UR4, UR4, 0x600000, URZ, 0xc0, !UPT ;  /* 0x0060000004047892 */ /* 0x000fe2000f8ec0ff */
[----:B------:R-:W-:Y:S01]  /*2450*/  IMAD.SHL.U32 R0, R0, 0x40, RZ ;  /* 0x0000004000007824 */ /* 0x000fe200078e00ff */
[----:B------:R-:W-:Y:S01]  /*2460*/  ULOP3.LUT UR22, UR22, 0x20, URZ, 0xc0, !UPT ;  /* 0x0000002016167892 */ /* 0x000fe2000f8ec0ff */
[----:B------:R-:W-:Y:S02]  /*2470*/  LOP3.LUT R2, R2, 0x30, RZ, 0xc0, !PT ;  /* 0x0000003002027812 */ /* 0x000fe400078ec0ff */
[----:B------:R-:W-:Y:S01]  /*2480*/  ELECT P0, URZ, PT ;  /* 0x0000000000ff782f */ /* 0x000fe20003800000 */
[----:B------:R-:W-:Y:S01]  /*2490*/  UIADD3 UR4, UPT, UPT, UR22, UR4, UR23 ;  /* 0x0000000416047290 */ /* 0x000fe2000fffe017 */
[----:B------:R-:W-:Y:S01]  /*24a0*/  LOP3.LUT R3, R2, 0x20, R3, 0x78, !PT ;  /* 0x0000002002037812 */ /* 0x000fe200078e7803 */
[----:B------:R-:W-:Y:S01]  /*24b0*/  UMOV UR9, UR14 ;  /* 0x0000000e00097c82 */ /* 0x000fe20008000000 */
[----:B------:R-:W-:Y:S01]  /*24c0*/  ISETP.LT.U32.AND P0, PT, R36, 0x20, P0 ;  /* 0x000000202400780c */ /* 0x000fe20000701070 */
[----:B------:R-:W-:Y:S01]  /*24d0*/  UMOV UR10, UR19 ;  /* 0x00000013000a7c82 */ /* 0x000fe20008000000 */
[----:B------:R-:W-:-:S04]  /*24e0*/  LOP3.LUT R0, R3, 0x1fc0, R0, 0xf8, !PT ;  /* 0x00001fc003007812 */ /* 0x000fc800078ef800 */
[----:B-----5:R-:W3:Y:S01]  /*24f0*/  LDTM.x32 R4, tmem[UR4] ;  /* 0x00000004000479ee */ /* 0x020ee200082c0000 */
[----:B------:R-:W-:Y:S01]  /*2500*/  LOP3.LUT R2, R0, 0x10, RZ, 0x3c, !PT ;  /* 0x0000001000027812 */ /* 0x000fe200078e3cff */
[----:B------:R-:W-:-:S05]  /*2510*/  NOP ;  /* 0x0000000000007918 */ /* 0x000fca0000000000 */
[----:B---3--:R-:W-:Y:S01]  /*2520*/  VOTEU.ANY UP1, P0 ;  /* 0x0000000000ff7886 */ /* 0x008fe20000020100 */
[----:B------:R-:W-:Y:S01]  /*2530*/  VOTEU.ANY UP0, P0 ;  /* 0x0000000000ff7886 */ /* 0x000fe20000000100 */
[----:B------:R-:W-:Y:S02]  /*2540*/  F2FP.SATFINITE.E4M3.F32.PACK_AB_MERGE_C R6, R7, R6, RZ ;  /* 0x000000060706723e */ /* 0x000fe400048070ff */
[----:B------:R-:W-:Y:S02]  /*2550*/  F2FP.SATFINITE.E4M3.F32.PACK_AB_MERGE_C R10, R11, R10, RZ ;  /* 0x0000000a0b0a723e */ /* 0x000fe400048070ff */
[----:B------:R-:W-:Y:S02]  /*2560*/  F2FP.SATFINITE.E4M3.F32.PACK_AB_MERGE_C R14, R15, R14, RZ ;  /* 0x0000000e0f0e723e */ /* 0x000fe400048070ff */
[----:B------:R-:W-:Y:S02]  /*2570*/  F2FP.SATFINITE.E4M3.F32.PACK_AB_MERGE_C R7, R19, R18, RZ ;  /* 0x000000121307723e */ /* 0x000fe400048070ff */
[----:B------:R-:W-:-:S02]  /*2580*/  F2FP.SATFINITE.E4M3.F32.PACK_AB_MERGE_C R22, R23, R22, RZ ;  /* 0x000000161716723e */ /* 0x000fc400048070ff */
[----:B------:R-:W-:Y:S02]  /*2590*/  F2FP.SATFINITE.E4M3.F32.PACK_AB_MERGE_C R26, R27, R26, RZ ;  /* 0x0000001a1b1a723e */ /* 0x000fe400048070ff */
[----:B------:R-:W-:Y:S02]  /*25a0*/  F2FP.SATFINITE.E4M3.F32.PACK_AB_MERGE_C R30, R31, R30, RZ ;  /* 0x0000001e1f1e723e */ /* 0x000fe400048070ff */
[----:B------:R-:W-:Y:S02]  /*25b0*/  F2FP.SATFINITE.E4M3.F32.PACK_AB_MERGE_C R34, R35, R34, RZ ;  /* 0x000000222322723e */ /* 0x000fe400048070ff */
[----:B------:R-:W-:Y:S02]  /*25c0*/  F2FP.SATFINITE.E4M3.F32.PACK_AB_MERGE_C R4, R5, R4, R6 ;  /* 0x000000040504723e */ /* 0x000fe40004807006 */
[----:B------:R-:W-:Y:S02]  /*25d0*/  F2FP.SATFINITE.E4M3.F32.PACK_AB_MERGE_C R5, R9, R8, R10 ;  /* 0x000000080905723e */ /* 0x000fe4000480700a */
[----:B------:R-:W-:-:S02]  /*25e0*/  F2FP.SATFINITE.E4M3.F32.PACK_AB_MERGE_C R6, R13, R12, R14 ;  /* 0x0000000c0d06723e */ /* 0x000fc4000480700e */
[----:B------:R-:W-:Y:S02]  /*25f0*/  F2FP.SATFINITE.E4M3.F32.PACK_AB_MERGE_C R7, R17, R16, R7 ;  /* 0x000000101107723e */ /* 0x000fe40004807007 */
[----:B------:R-:W-:Y:S02]  /*2600*/  F2FP.SATFINITE.E4M3.F32.PACK_AB_MERGE_C R20, R21, R20, R22 ;  /* 0x000000141514723e */ /* 0x000fe40004807016 */
[----:B------:R-:W-:Y:S01]  /*2610*/  F2FP.SATFINITE.E4M3.F32.PACK_AB_MERGE_C R21, R25, R24, R26 ;  /* 0x000000181915723e */ /* 0x000fe2000480701a */
[----:B--2---:R2:W-:Y:S01]  /*2620*/  STS.128 [R0+UR8], R4 ;  /* 0x0000000400007988 */ /* 0x0045e20008000c08 */
[----:B------:R-:W-:Y:S02]  /*2630*/  F2FP.SATFINITE.E4M3.F32.PACK_AB_MERGE_C R22, R29, R28, R30 ;  /* 0x0000001c1d16723e */ /* 0x000fe4000480701e */
[----:B------:R-:W-:-:S05]  /*2640*/  F2FP.SATFINITE.E4M3.F32.PACK_AB_MERGE_C R23, R33, R32, R34 ;  /* 0x000000202117723e */ /* 0x000fca0004807022 */
[----:B------:R2:W-:Y:S01]  /*2650*/  STS.128 [R2+UR8], R20 ;  /* 0x0000001402007988 */ /* 0x0005e20008000c08 */
[----:B------:R3:W-:Y:S06]  /*2660*/  MEMBAR.ALL.CTA ;  /* 0x0000000000007992 */ /* 0x0007ec0000008000 */
[----:B---3--:R-:W3:Y:S02]  /*2670*/  FENCE.VIEW.ASYNC.S ;  /* 0x00000000000073c6 */ /* 0x008ee40000000000 */
[----:B---3--:R-:W-:Y:S06]  /*2680*/  BAR.SYNC.DEFER_BLOCKING 0x0 ;  /* 0x0000000000007b1d */ /* 0x008fec0000010000 */
[----:B------:R2:W-:Y:S01]  /*2690*/  @UP1 UTMASTG.2D [UR8], [UR20] ;  /* 0x00000008140013b5 */ /* 0x0005e20008008000 */
[----:B------:R0:W-:Y:S01]  /*26a0*/  UTMACMDFLUSH ;  /* 0x00000000000079b7 */ /* 0x0001e20000000000 */
[----:B------:R-:W-:-:S04]  /*26b0*/  DEPBAR.LE SB0, 0x0 ;  /* 0x000080000000791a */ /* 0x000fc80000000000 */
[----:B------:R-:W-:Y:S08]  /*26c0*/  BAR.SYNC.DEFER_BLOCKING 0x0 ;  /* 0x0000000000007b1d */ /* 0x000ff00000010000 */
[----:B------:R-:W-:Y:S06]  /*26d0*/  BAR.SYNC.DEFER_BLOCKING 0x0 ;  /* 0x0000000000007b1d */ /* 0x000fec0000010000 */
[----:B--2---:R-:W-:Y:S05]  /*26e0*/  @P2 BRA `(.L_x_75) ;  /* 0x0000000000a02947 */ /* 0x004fea0003800000 */
[----:B------:R-:W2:Y:S01]  /*26f0*/  S2UR UR5, SR_CgaCtaId ;  /* 0x00000000000579c3 */ /* 0x000ea20000008800 */
[----:B------:R-:W-:Y:S01]  /*2700*/  NOP ;  /* 0x0000000000007918 */ /* 0x000fe20000000000 */
[----:B------:R-:W-:Y:S01]  /*2710*/  UMOV UR4, 0x50 ;  /* 0x0000005000047882 */ /* 0x000fe20000000000 */
[----:B------:R-:W-:Y:S02]  /*2720*/  IMAD.U32 R0, RZ, RZ, UR23 ;  /* 0x00000017ff007e24 */ /* 0x000fe4000f8e00ff */
[----:B------:R-:W-:Y:S02]  /*2730*/  IMAD.MOV.U32 R3, RZ, RZ, 0x3 ;  /* 0x00000003ff037424 */ /* 0x000fe400078e00ff */
[----:B------:R-:W-:Y:S01]  /*2740*/  IMAD.MOV.U32 R7, RZ, RZ, 0x1 ;  /* 0x00000001ff077424 */ /* 0x000fe200078e00ff */
[----:B------:R-:W-:-:S04]  /*2750*/  LOP3.LUT R0, R0, 0xffff, RZ, 0xc0, !PT ;  /* 0x0000ffff00007812 */ /* 0x000fc800078ec0ff */
[----:B------:R-:W-:-:S05]  /*2760*/  SHF.R.U32.HI R0, RZ, 0x5, R0 ;  /* 0x00000005ff007819 */ /* 0x000fca0000011600 */
[----:B------:R-:W-:Y:S01]  /*2770*/  VIADD R2, R0, 0x10 ;  /* 0x0000001000027836 */ /* 0x000fe20000000000 */
[----:B------:R-:W-:Y:S01]  /*2780*/  SHF.L.U32 R0, R3, R0, RZ ;  /* 0x0000000003007219 */ /* 0x000fe200000006ff */
[----:B--2---:R-:W-:-:S03]  /*2790*/  ULEA UR6, UR5, UR4, 0x18 ;  /* 0x0000000405067291 */ /* 0x004fc6000f8ec0ff */
[----:B------:R-:W-:-:S04]  /*27a0*/  SHF.L.U32 R3, R7, R2, RZ ;  /* 0x0000000207037219 */ /* 0x000fc800000006ff */
[----:B------:R-:W-:Y:S02]  /*27b0*/  LOP3.LUT R0, R3, R0, RZ, 0xfc, !PT ;  /* 0x0000000003007212 */ /* 0x000fe400078efcff */
[----:B------:R-:W2:Y:S02]  /*27c0*/  LDS R5, [UR6] ;  /* 0x00000006ff057984 */ /* 0x000ea40008000800 */
[C---:B------:R-:W-:Y:S02]  /*27d0*/  LOP3.LUT R2, R0.reuse, 0xffff, RZ, 0xc0, !PT ;  /* 0x0000ffff00027812 */ /* 0x040fe400078ec0ff */
[----:B--2---:R-:W-:-:S04]  /*27e0*/  LOP3.LUT R3, R0, 0xffff, R5, 0x80, !PT ;  /* 0x0000ffff00037812 */ /* 0x004fc800078e8005 */
[----:B------:R-:W-:-:S13]  /*27f0*/  ISETP.NE.AND P0, PT, R3, R2, PT ;  /* 0x000000020300720c */ /* 0x000fda0003f05270 */
[----:B------:R-:W-:Y:S05]  /*2800*/  @P0 BRA `(.L_x_76) ;  /* 0x0000000000500947 */ /* 0x000fea0003800000 */
[----:B------:R-:W-:Y:S02]  /*2810*/  SHF.R.U32.HI R5, RZ, 0x10, R5 ;  /* 0x00000010ff057819 */ /* 0x000fe40000011605 */
[----:B------:R-:W-:-:S04]  /*2820*/  SHF.R.U32.HI R2, RZ, 0x10, R0 ;  /* 0x00000010ff027819 */ /* 0x000fc80000011600 */
[----:B------:R-:W-:-:S04]  /*2830*/  LOP3.LUT R5, R5, R2, RZ, 0xc0, !PT ;  /* 0x0000000205057212 */ /* 0x000fc800078ec0ff */
[----:B------:R-:W-:-:S13]  /*2840*/  ISETP.NE.AND P0, PT, R5, R2, PT ;  /* 0x000000020500720c */ /* 0x000fda0003f05270 */
[----:B------:R-:W-:Y:S05]  /*2850*/  @P0 BRA `(.L_x_77) ;  /* 0x0000000000300947 */ /* 0x000fea0003800000 */
[----:B------:R-:W-:Y:S01]  /*2860*/  R2UR UR4, R0 ;  /* 0x00000000000472ca */ /* 0x000fe200000e0000 */
[----:B------:R-:W-:Y:S01]  /*2870*/  VOTEU.ANY UR5, UPT, PT ;  /* 0x0000000000057886 */ /* 0x000fe200038e0100 */
[----:B------:R-:W2:Y:S01]  /*2880*/  S2R R0, SR_LANEID ;  /* 0x0000000000007919 */ /* 0x000ea20000000000 */
[----:B------:R-:W-:-:S10]  /*2890*/  UFLO.U32 UR5, UR5 ;  /* 0x00000005000572bd */ /* 0x000fd400080e0000 */
[----:B------:R-:W-:-:S06]  /*28a0*/  ULOP3.LUT UR4, URZ, UR4, URZ, 0x33, !UPT ;  /* 0x00000004ff047292 */ /* 0x000fcc000f8e33ff */
[----:B------:R-:W-:-:S04]  /*28b0*/  IMAD.U32 R2, RZ, RZ, UR4 ;  /* 0x00000004ff027e24 */ /* 0x000fc8000f8e00ff */
[----:B------:R-:W3:Y:S02]  /*28c0*/  REDUX UR7, R2 ;  /* 0x00000000020773c4 */ /* 0x000ee40000000000 */
[----:B------:R4:W-:Y:S01]  /*28d0*/  UTCATOMSWS.AND URZ, UR4 ;  /* 0x0000000400ff79e3 */ /* 0x0009e20008000000 */
[----:B--2---:R-:W-:Y:S01]  /*28e0*/  ISETP.EQ.U32.AND P0, PT, R0, UR5, PT ;  /* 0x0000000500007c0c */ /* 0x004fe2000bf02070 */
[----:B---3--:R-:W-:-:S12]  /*28f0*/  IMAD.U32 R0, RZ, RZ, UR7 ;  /* 0x00000007ff007e24 */ /* 0x008fd8000f8e00ff */
[----:B------:R4:W-:Y:S01]  /*2900*/  @P0 ATOMS.AND RZ, [UR6], R0 ;  /* 0x00000000ffff098c */ /* 0x0009e2000a800006 */
[----:B------:R-:W-:Y:S05]  /*2910*/  BRA `(.L_x_75) ;  /* 0x0000000000147947 */ /* 0x000fea0003800000 */
.L_x_77:
[----:B------:R-:W-:-:S07]  /*2920*/  MOV R2, 0x2940 ;  /* 0x0000294000027802 */ /* 0x000fce0000000f00 */
[----:B-1----:R-:W-:Y:S05]  /*2930*/  CALL.REL.NOINC `($__internal_0_$__cuda_sm10x_tcgen05_guardrail_trap_col_being_dealloced_not_returned_by_alloc) ;  /* 0x0000000000447944 */ /* 0x002fea0003c00000 */
[----:B------:R-:W-:Y:S05]  /*2940*/  BRA `(.L_x_75) ;  /* 0x0000000000087947 */ /* 0x000fea0003800000 */
.L_x_76:
[----:B------:R-:W-:-:S07]  /*2950*/  MOV R2, 0x2970 ;  /* 0x0000297000027802 */ /* 0x000fce0000000f00 */
[----:B-1----:R-:W-:Y:S05]  /*2960*/  CALL.REL.NOINC `($__internal_2_$__cuda_sm10x_tcgen05_guardrail_trap_unallocated_columns_being_dealloced) ;  /* 0x0000000000507944 */ /* 0x002fea0003c00000 */
.L_x_75:
[----:B------:R-:W-:Y:S01]  /*2970*/  NOP ;  /* 0x0000000000007918 */ /* 0x000fe20000000000 */
[----:B----4-:R-:W-:Y:S05]  /*2980*/  EXIT ;  /* 0x000000000000794d */ /* 0x010fea0003800000 */
.L_x_60:
[----:B------:R-:W2:Y:S02]  /*2990*/  SYNCS.PHASECHK.TRANS64.TRYWAIT P0, [UR8+0xc000], RZ ;  /* 0x00c000ffff0075a7 */ /* 0x000ea40008001108 */
[----:B--2---:R-:W-:Y:S05]  /*29a0*/  @!P0 BRA `(.L_x_60) ;  /* 0xfffffffc00f88947 */ /* 0x004fea000383ffff */
[----:B------:R-:W-:Y:S05]  /*29b0*/  BRA `(.L_x_78) ;  /* 0xfffffff000807947 */ /* 0x000fea000383ffff */
.L_x_62:
[----:B------:R-:W2:Y:S02]  /*29c0*/  SYNCS.PHASECHK.TRANS64.TRYWAIT P1, [UR8+0xc020], RZ ;  /* 0x00c020ffff0075a7 */ /* 0x000ea40008021108 */
[----:B--2---:R-:W-:Y:S05]  /*29d0*/  @!P1 BRA `(.L_x_62) ;  /* 0xfffffffc00f89947 */ /* 0x004fea000383ffff */
[----:B------:R-:W-:Y:S05]  /*29e0*/  BRA `(.L_x_79) ;  /* 0xfffffff000fc7947 */ /* 0x000fea000383ffff */
.L_x_63:
[----:B------:R-:W3:Y:S02]  /*29f0*/  SYNCS.PHASECHK.TRANS64.TRYWAIT P0, [UR28+0xc000], R2 ;  /* 0x00c00002ff0075a7 */ /* 0x000ee4000800111c */
[----:B---3--:R-:W-:Y:S05]  /*2a00*/  @!P0 BRA `(.L_x_63) ;  /* 0xfffffffc00f88947 */ /* 0x008fea000383ffff */
[----:B------:R-:W-:Y:S05]  /*2a10*/  BRA `(.L_x_80) ;  /* 0xfffffff4007c7947 */ /* 0x000fea000383ffff */
.L_x_65:
[----:B------:R-:W3:Y:S02]  /*2a20*/  SYNCS.PHASECHK.TRANS64.TRYWAIT P0, [UR28+0xc020], R2 ;  /* 0x00c02002ff0075a7 */ /* 0x000ee4000800111c */
[----:B---3--:R-:W-:Y:S05]  /*2a30*/  @!P0 BRA `(.L_x_65) ;  /* 0xfffffffc00f88947 */ /* 0x008fea000383ffff */
[----:B------:R-:W-:Y:S05]  /*2a40*/  BRA `(.L_x_81) ;  /* 0xfffffff400ec7947 */ /* 0x000fea000383ffff */
        .weak           $__internal_0_$__cuda_sm10x_tcgen05_guardrail_trap_col_being_dealloced_not_returned_by_alloc
        .type           $__internal_0_$__cuda_sm10x_tcgen05_guardrail_trap_col_being_dealloced_not_returned_by_alloc,@function
        .size           $__internal_0_$__cuda_sm10x_tcgen05_guardrail_trap_col_being_dealloced_not_returned_by_alloc,($__internal_1_$__cuda_sm10x_tcgen05_guardrail_trap_phase_invalid_during_alloc - $__internal_0_$__cuda_sm10x_tcgen05_guardrail_trap_col_being_dealloced_not_returned_by_alloc)
$__internal_0_$__cuda_sm10x_tcgen05_guardrail_trap_col_being_dealloced_not_returned_by_alloc:
[----:B------:R-:W-:Y:S05]  /*2a50*/  BPT.TRAP 0x1 ;  /* 0x000000040000795c */ /* 0x000fea0000300000 */
[----:B------:R-:W-:-:S04]  /*2a60*/  IMAD.MOV.U32 R3, RZ, RZ, 0x0 ;  /* 0x00000000ff037424 */ /* 0x000fc800078e00ff */
[----:B------:R-:W-:Y:S05]  /*2a70*/  RET.REL.NODEC R2 `(gluon_tcgen05) ;  /* 0xffffffd402607950 */ /* 0x000fea0003c3ffff */
        .weak           $__internal_1_$__cuda_sm10x_tcgen05_guardrail_trap_phase_invalid_during_alloc
        .type           $__internal_1_$__cuda_sm10x_tcgen05_guardrail_trap_phase_invalid_during_alloc,@function
        .size           $__internal_1_$__cuda_sm10x_tcgen05_guardrail_trap_phase_invalid_during_alloc,($__internal_2_$__cuda_sm10x_tcgen05_guardrail_trap_unallocated_columns_being_dealloced - $__internal_1_$__cuda_sm10x_tcgen05_guardrail_trap_phase_invalid_during_alloc)
$__internal_1_$__cuda_sm10x_tcgen05_guardrail_trap_phase_invalid_during_alloc:
[----:B------:R-:W-:Y:S05]  /*2a80*/  BPT.TRAP 0x1 ;  /* 0x000000040000795c */ /* 0x000fea0000300000 */
[----:B------:R-:W-:-:S04]  /*2a90*/  IMAD.MOV.U32 R3, RZ, RZ, 0x0 ;  /* 0x00000000ff037424 */ /* 0x000fc800078e00ff */
[----:B------:R-:W-:Y:S05]  /*2aa0*/  RET.REL.NODEC R2 `(gluon_tcgen05) ;  /* 0xffffffd402547950 */ /* 0x000fea0003c3ffff */
        .weak           $__internal_2_$__cuda_sm10x_tcgen05_guardrail_trap_unallocated_columns_being_dealloced
        .type           $__internal_2_$__cuda_sm10x_tcgen05_guardrail_trap_unallocated_columns_being_dealloced,@function
        .size           $__internal_2_$__cuda_sm10x_tcgen05_guardrail_trap_unallocated_columns_being_dealloced,(.L_x_85 - $__internal_2_$__cuda_sm10x_tcgen05_guardrail_trap_unallocated_columns_being_dealloced)
$__internal_2_$__cuda_sm10x_tcgen05_guardrail_trap_unallocated_columns_being_dealloced:
[----:B------:R-:W-:Y:S05]  /*2ab0*/  BPT.TRAP 0x1 ;  /* 0x000000040000795c */ /* 0x000fea0000300000 */
[----:B------:R-:W-:-:S04]  /*2ac0*/  IMAD.MOV.U32 R3, RZ, RZ, 0x0 ;  /* 0x00000000ff037424 */ /* 0x000fc800078e00ff */
[----:B------:R-:W-:Y:S05]  /*2ad0*/  RET.REL.NODEC R2 `(gluon_tcgen05) ;  /* 0xffffffd402487950 */ /* 0x000fea0003c3ffff */
.L_x_82:
[----:B------:R-:W-:-:S00]  /*2ae0*/  BRA `(.L_x_82) ;  /* 0xfffffffc00fc7947 */ /* 0x000fc0000383ffff */
[----:B------:R-:W-:-:S00]  /*2af0*/  NOP ;  /* 0x0000000000007918 */ /* 0x000fc00000000000 */
        /* <DEDUP_REMOVED lines=8> */
.L_x_85:


//--------------------- .nv.shared.gluon_tcgen05  --------------------------
	.section	.nv.shared.gluon_tcgen05,"aw",@nobits
	.sectionflags	@""
	.align	16
	.zero		1024


//--------------------- .nv.shared.reserved.0     --------------------------
	.section	.nv.shared.reserved.0,"aw",@nobits
	.align	8
	.weak		__nv_reservedSMEM_offset_0_alias
	.size		__nv_reservedSMEM_offset_0_alias, 0, 64
	.other		__nv_reservedSMEM_offset_0_alias,@"STO_CUDA_RESERVED_SHARED STV_DEFAULT"
__nv_reservedSMEM_offset_0_alias:
	.zero		0
.nv.shared.reserved.0:
	.zero		64
	.weak		__nv_reservedSMEM_allocation_phase
	.type		__nv_reservedSMEM_allocation_phase,@object
	.size		__nv_reservedSMEM_allocation_phase,(.L_0 - __nv_reservedSMEM_allocation_phase)
__nv_reservedSMEM_allocation_phase:
	.zero		1
.L_0:
	.zero		7
	.weak		__nv_reservedSMEM_devtool_atexit_pc
	.type		__nv_reservedSMEM_devtool_atexit_pc,@object
	.size		__nv_reservedSMEM_devtool_atexit_pc,(__nv_reservedSMEM_allocation_mask - __nv_reservedSMEM_devtool_atexit_pc)
__nv_reservedSMEM_devtool_atexit_pc:
	.zero		8
	.weak		__nv_reservedSMEM_allocation_mask
	.type		__nv_reservedSMEM_allocation_mask,@object
	.size		__nv_reservedSMEM_allocation_mask,(.L_2 - __nv_reservedSMEM_allocation_mask)
__nv_reservedSMEM_allocation_mask:
	.zero		4
.L_2:


//--------------------- .nv.constant0.gluon_tcgen05 --------------------------
	.section	.nv.constant0.gluon_tcgen05,"a",@progbits
	.sectionflags	@""
	.align	4
.nv.constant0.gluon_tcgen05:
	.zero		976


//--------------------- SYMBOLS --------------------------

	.type		.nv.reservedSmem.offset0,@object
	.size		.nv.reservedSmem.offset0,0x4
	.type		.nv.reservedSmem.cap,@object
	.size		.nv.reservedSmem.cap,0x4
